	.target	sm_100a

	.elftype	@"ET_EXEC"


//--------------------- .note.nv.tkinfo           --------------------------
	.section	.note.nv.tkinfo,"",@"SHT_NOTE"
	.sectionflags	@"SHF_NOTE_NV_TKINFO"
	.tkinfo
        /*0018*/ 	.word	0x00000002
        /*0030*/ 	.string	""
        /*0030*/ 	.string	"ptxas"
        /*0030*/ 	.string	"Cuda compilation tools, release 13.0, V13.0.88"
        /*0030*/ 	.string	"Build cuda_13.0.r13.0/compiler.36424714_0"
        /*0030*/ 	.string	"-arch sm_100a -m 64 "



//--------------------- .note.nv.cuinfo           --------------------------
	.section	.note.nv.cuinfo,"",@"SHT_NOTE"
	.sectionflags	@"SHF_NOTE_NV_CUINFO"
        /*0018*/ 	.short	0x0002
        /*001a*/ 	.short	0x0064
        /*001c*/ 	.short	0x0082
	.zero		2


//--------------------- .nv.info                  --------------------------
	.section	.nv.info,"",@"SHT_CUDA_INFO"
	.align	4


	//----- nvinfo : EIATTR_REGCOUNT
	.align		4
        /*0000*/ 	.byte	0x04, 0x2f
        /*0002*/ 	.short	(.L_20 - .L_19)
	.align		4
.L_19:
        /*0004*/ 	.word	index@(_ZN7cutlass13device_kernelINS_4gemm6kernel13GemmUniversalIN4cute5tupleIJiiiiEEENS1_10collective13CollectiveMmaINS1_35MainloopSm100TmaUmmaWarpSpecializedILi3ELi2ELi4ENS5_IJNS4_1CILi2EEESB_NSA_ILi1EEEEEEEENS5_IJNSA_ILi64EEENSA_ILi256EEENSA_ILi32EEEEEENS_12float_e5m2_tENS5_IJlSC_lEEESJ_SK_NS4_8TiledMMAINS4_8MMA_AtomIJNS4_10MMA_TraitsINS4_19SM100_MMA_F8F6F4_SSEJSJ_SJ_fSF_SG_NS4_17integral_constantINS4_4UMMA5MajorELSR_0EEESS_NSP_INSQ_7ScaleInELST_0EEESU_EEEEEENS4_6LayoutINS5_IJSC_SC_SC_EEENS5_IJNSA_ILi0EEESZ_SZ_EEEEENS5_IJNS4_10UnderscoreES12_S12_EEEEENS4_23SM90_TMA_LOAD_MULTICASTENS4_14ComposedLayoutINS4_7SwizzleILi1ELi4ELi3EEENS4_18smem_ptr_flag_bitsILi8EEENSX_INS5_IJNSA_ILi8EEESH_EEENS5_IJSH_SC_EEEEEEEvNS4_8identityES15_S1F_vS1G_EENS_8epilogue10collective18CollectiveEpilogueINS1I_23Sm100TmaWarpSpecializedILi4ELi2ELi32ELb0ELb0EEEJSI_NS5_IJNSX_ISF_SC_EES1N_EEESJ_SK_SJ_SK_NS1I_6fusion15FusionCallbacksIS1M_NS1P_17LinearCombinationISJ_fSJ_fLNS_15FloatRoundStyleE2EEESI_S1O_JEEENS4_5SM1004TMEM4LOAD26SM100_TMEM_LOAD_16dp32b32xENS4_13SM90_TMA_LOADENS16_INS17_ILi2ELi4ELi3EEES1A_NSX_INS5_IJS1B_SF_EEENS5_IJSF_SC_EEEEEEENS4_39AutoVectorizingCopyWithAssumedAlignmentILi128EEENS4_14SM90_TMA_STOREES24_S26_S26_EEEvvEEEEvNT_6ParamsE)
        /*0008*/ 	.word	0x00000075


	//----- nvinfo : EIATTR_FRAME_SIZE
	.align		4
.L_20:
        /*000c*/ 	.byte	0x04, 0x11
        /*000e*/ 	.short	(.L_22 - .L_21)
	.align		4
.L_21:
        /*0010*/ 	.word	index@($__internal_2_$__cuda_sm10x_tcgen05_guardrail_trap_unallocated_columns_being_dealloced)
        /*0014*/ 	.word	0x00000000


	//----- nvinfo : EIATTR_FRAME_SIZE
	.align		4
.L_22:
        /*0018*/ 	.byte	0x04, 0x11
        /*001a*/ 	.short	(.L_24 - .L_23)
	.align		4
.L_23:
        /*001c*/ 	.word	index@($__internal_1_$__cuda_sm10x_tcgen05_guardrail_trap_phase_invalid_during_alloc)
        /*0020*/ 	.word	0x00000000


	//----- nvinfo : EIATTR_FRAME_SIZE
	.align		4
.L_24:
        /*0024*/ 	.byte	0x04, 0x11
        /*0026*/ 	.short	(.L_26 - .L_25)
	.align		4
.L_25:
        /*0028*/ 	.word	index@($__internal_0_$__cuda_sm10x_tcgen05_guardrail_trap_col_being_dealloced_not_returned_by_alloc)
        /*002c*/ 	.word	0x00000000


	//----- nvinfo : EIATTR_FRAME_SIZE
	.align		4
.L_26:
        /*0030*/ 	.byte	0x04, 0x11
        /*0032*/ 	.short	(.L_28 - .L_27)
	.align		4
.L_27:
        /*0034*/ 	.word	index@(_ZN7cutlass13device_kernelINS_4gemm6kernel13GemmUniversalIN4cute5tupleIJiiiiEEENS1_10collective13CollectiveMmaINS1_35MainloopSm100TmaUmmaWarpSpecializedILi3ELi2ELi4ENS5_IJNS4_1CILi2EEESB_NSA_ILi1EEEEEEEENS5_IJNSA_ILi64EEENSA_ILi256EEENSA_ILi32EEEEEENS_12float_e5m2_tENS5_IJlSC_lEEESJ_SK_NS4_8TiledMMAINS4_8MMA_AtomIJNS4_10MMA_TraitsINS4_19SM100_MMA_F8F6F4_SSEJSJ_SJ_fSF_SG_NS4_17integral_constantINS4_4UMMA5MajorELSR_0EEESS_NSP_INSQ_7ScaleInELST_0EEESU_EEEEEENS4_6LayoutINS5_IJSC_SC_SC_EEENS5_IJNSA_ILi0EEESZ_SZ_EEEEENS5_IJNS4_10UnderscoreES12_S12_EEEEENS4_23SM90_TMA_LOAD_MULTICASTENS4_14ComposedLayoutINS4_7SwizzleILi1ELi4ELi3EEENS4_18smem_ptr_flag_bitsILi8EEENSX_INS5_IJNSA_ILi8EEESH_EEENS5_IJSH_SC_EEEEEEEvNS4_8identityES15_S1F_vS1G_EENS_8epilogue10collective18CollectiveEpilogueINS1I_23Sm100TmaWarpSpecializedILi4ELi2ELi32ELb0ELb0EEEJSI_NS5_IJNSX_ISF_SC_EES1N_EEESJ_SK_SJ_SK_NS1I_6fusion15FusionCallbacksIS1M_NS1P_17LinearCombinationISJ_fSJ_fLNS_15FloatRoundStyleE2EEESI_S1O_JEEENS4_5SM1004TMEM4LOAD26SM100_TMEM_LOAD_16dp32b32xENS4_13SM90_TMA_LOADENS16_INS17_ILi2ELi4ELi3EEES1A_NSX_INS5_IJS1B_SF_EEENS5_IJSF_SC_EEEEEEENS4_39AutoVectorizingCopyWithAssumedAlignmentILi128EEENS4_14SM90_TMA_STOREES24_S26_S26_EEEvvEEEEvNT_6ParamsE)
        /*0038*/ 	.word	0x00000000


	//----- nvinfo : EIATTR_MIN_STACK_SIZE
	.align		4
.L_28:
        /*003c*/ 	.byte	0x04, 0x12
        /*003e*/ 	.short	(.L_30 - .L_29)
	.align		4
.L_29:
        /*0040*/ 	.word	index@(_ZN7cutlass13device_kernelINS_4gemm6kernel13GemmUniversalIN4cute5tupleIJiiiiEEENS1_10collective13CollectiveMmaINS1_35MainloopSm100TmaUmmaWarpSpecializedILi3ELi2ELi4ENS5_IJNS4_1CILi2EEESB_NSA_ILi1EEEEEEEENS5_IJNSA_ILi64EEENSA_ILi256EEENSA_ILi32EEEEEENS_12float_e5m2_tENS5_IJlSC_lEEESJ_SK_NS4_8TiledMMAINS4_8MMA_AtomIJNS4_10MMA_TraitsINS4_19SM100_MMA_F8F6F4_SSEJSJ_SJ_fSF_SG_NS4_17integral_constantINS4_4UMMA5MajorELSR_0EEESS_NSP_INSQ_7ScaleInELST_0EEESU_EEEEEENS4_6LayoutINS5_IJSC_SC_SC_EEENS5_IJNSA_ILi0EEESZ_SZ_EEEEENS5_IJNS4_10UnderscoreES12_S12_EEEEENS4_23SM90_TMA_LOAD_MULTICASTENS4_14ComposedLayoutINS4_7SwizzleILi1ELi4ELi3EEENS4_18smem_ptr_flag_bitsILi8EEENSX_INS5_IJNSA_ILi8EEESH_EEENS5_IJSH_SC_EEEEEEEvNS4_8identityES15_S1F_vS1G_EENS_8epilogue10collective18CollectiveEpilogueINS1I_23Sm100TmaWarpSpecializedILi4ELi2ELi32ELb0ELb0EEEJSI_NS5_IJNSX_ISF_SC_EES1N_EEESJ_SK_SJ_SK_NS1I_6fusion15FusionCallbacksIS1M_NS1P_17LinearCombinationISJ_fSJ_fLNS_15FloatRoundStyleE2EEESI_S1O_JEEENS4_5SM1004TMEM4LOAD26SM100_TMEM_LOAD_16dp32b32xENS4_13SM90_TMA_LOADENS16_INS17_ILi2ELi4ELi3EEES1A_NSX_INS5_IJS1B_SF_EEENS5_IJSF_SC_EEEEEEENS4_39AutoVectorizingCopyWithAssumedAlignmentILi128EEENS4_14SM90_TMA_STOREES24_S26_S26_EEEvvEEEEvNT_6ParamsE)
        /*0044*/ 	.word	0x00000000
.L_30:


//--------------------- .nv.compat                --------------------------
	.section	.nv.compat,"",@"SHT_CUDA_COMPAT_INFO"
	.align	4
        /*0000*/ 	.byte	0x02, 0x09, 0x01, 0x00, 0x02, 0x02, 0x02, 0x00, 0x02, 0x05, 0x05, 0x00, 0x03, 0x07, 0x01, 0x01
        /*0010*/ 	.byte	0x02, 0x03, 0x01, 0x00, 0x02, 0x06, 0x01, 0x00, 0x04, 0x0b, 0x08, 0x00, 0x09, 0x00, 0x00, 0x00
        /*0020*/ 	.byte	0x00, 0x00, 0x00, 0x00


//--------------------- .nv.info._ZN7cutlass13device_kernelINS_4gemm6kernel13GemmUniversalIN4cute5tupleIJiiiiEEENS1_10collective13CollectiveMmaINS1_35MainloopSm100TmaUmmaWarpSpecializedILi3ELi2ELi4ENS5_IJNS4_1CILi2EEESB_NSA_ILi1EEEEEEEENS5_IJNSA_ILi64EEENSA_ILi256EEENSA_ILi32EEEEEENS_12float_e5m2_tENS5_IJlSC_lEEESJ_SK_NS4_8TiledMMAINS4_8MMA_AtomIJNS4_10MMA_TraitsINS4_19SM100_MMA_F8F6F4_SSEJSJ_SJ_fSF_SG_NS4_17integral_constantINS4_4UMMA5MajorELSR_0EEESS_NSP_INSQ_7ScaleInELST_0EEESU_EEEEEENS4_6LayoutINS5_IJSC_SC_SC_EEENS5_IJNSA_ILi0EEESZ_SZ_EEEEENS5_IJNS4_10UnderscoreES12_S12_EEEEENS4_23SM90_TMA_LOAD_MULTICASTENS4_14ComposedLayoutINS4_7SwizzleILi1ELi4ELi3EEENS4_18smem_ptr_flag_bitsILi8EEENSX_INS5_IJNSA_ILi8EEESH_EEENS5_IJSH_SC_EEEEEEEvNS4_8identityES15_S1F_vS1G_EENS_8epilogue10collective18CollectiveEpilogueINS1I_23Sm100TmaWarpSpecializedILi4ELi2ELi32ELb0ELb0EEEJSI_NS5_IJNSX_ISF_SC_EES1N_EEESJ_SK_SJ_SK_NS1I_6fusion15FusionCallbacksIS1M_NS1P_17LinearCombinationISJ_fSJ_fLNS_15FloatRoundStyleE2EEESI_S1O_JEEENS4_5SM1004TMEM4LOAD26SM100_TMEM_LOAD_16dp32b32xENS4_13SM90_TMA_LOADENS16_INS17_ILi2ELi4ELi3EEES1A_NSX_INS5_IJS1B_SF_EEENS5_IJSF_SC_EEEEEEENS4_39AutoVectorizingCopyWithAssumedAlignmentILi128EEENS4_14SM90_TMA_STOREES24_S26_S26_EEEvvEEEEvNT_6ParamsE --------------------------
	.section	.nv.info._ZN7cutlass13device_kernelINS_4gemm6kernel13GemmUniversalIN4cute5tupleIJiiiiEEENS1_10collective13CollectiveMmaINS1_35MainloopSm100TmaUmmaWarpSpecializedILi3ELi2ELi4ENS5_IJNS4_1CILi2EEESB_NSA_ILi1EEEEEEEENS5_IJNSA_ILi64EEENSA_ILi256EEENSA_ILi32EEEEEENS_12float_e5m2_tENS5_IJlSC_lEEESJ_SK_NS4_8TiledMMAINS4_8MMA_AtomIJNS4_10MMA_TraitsINS4_19SM100_MMA_F8F6F4_SSEJSJ_SJ_fSF_SG_NS4_17integral_constantINS4_4UMMA5MajorELSR_0EEESS_NSP_INSQ_7ScaleInELST_0EEESU_EEEEEENS4_6LayoutINS5_IJSC_SC_SC_EEENS5_IJNSA_ILi0EEESZ_SZ_EEEEENS5_IJNS4_10UnderscoreES12_S12_EEEEENS4_23SM90_TMA_LOAD_MULTICASTENS4_14ComposedLayoutINS4_7SwizzleILi1ELi4ELi3EEENS4_18smem_ptr_flag_bitsILi8EEENSX_INS5_IJNSA_ILi8EEESH_EEENS5_IJSH_SC_EEEEEEEvNS4_8identityES15_S1F_vS1G_EENS_8epilogue10collective18CollectiveEpilogueINS1I_23Sm100TmaWarpSpecializedILi4ELi2ELi32ELb0ELb0EEEJSI_NS5_IJNSX_ISF_SC_EES1N_EEESJ_SK_SJ_SK_NS1I_6fusion15FusionCallbacksIS1M_NS1P_17LinearCombinationISJ_fSJ_fLNS_15FloatRoundStyleE2EEESI_S1O_JEEENS4_5SM1004TMEM4LOAD26SM100_TMEM_LOAD_16dp32b32xENS4_13SM90_TMA_LOADENS16_INS17_ILi2ELi4ELi3EEES1A_NSX_INS5_IJS1B_SF_EEENS5_IJSF_SC_EEEEEEENS4_39AutoVectorizingCopyWithAssumedAlignmentILi128EEENS4_14SM90_TMA_STOREES24_S26_S26_EEEvvEEEEvNT_6ParamsE,"",@"SHT_CUDA_INFO"
	.sectionflags	@""
	.align	4


	//----- nvinfo : EIATTR_CUDA_API_VERSION
	.align		4
        /*0000*/ 	.byte	0x04, 0x37
        /*0002*/ 	.short	(.L_32 - .L_31)
.L_31:
        /*0004*/ 	.word	0x00000082


	//----- nvinfo : EIATTR_KPARAM_INFO
	.align		4
.L_32:
        /*0008*/ 	.byte	0x04, 0x17
        /*000a*/ 	.short	(.L_34 - .L_33)
.L_33:
        /*000c*/ 	.word	0x00000000
        /*0010*/ 	.short	0x0000
        /*0012*/ 	.short	0x0000
        /*0014*/ 	.byte	0x00, 0xf0, 0x01, 0x20


	//----- nvinfo : EIATTR_AT_ENTRY_FRAGMENTS
	.align		4
.L_34:
        /*0018*/ 	.byte	0x04, 0x4f
        /*001a*/ 	.short	(.L_36 - .L_35)


	//   ....[0]....
.L_35:
        /*001c*/ 	.word	0x00000006


	//----- nvinfo : EIATTR_RESERVED_SMEM_USED
	.align		4
.L_36:
        /*0020*/ 	.byte	0x01, 0x41
	.zero		2


	//----- nvinfo : EIATTR_SPARSE_MMA_MASK
	.align		4
        /*0024*/ 	.byte	0x03, 0x50
        /*0026*/ 	.short	0x0000


	//----- nvinfo : EIATTR_TCGEN05_1CTA_USED
	.align		4
        /*0028*/ 	.byte	0x01, 0x51
	.zero		2


	//----- nvinfo : EIATTR_MAXREG_COUNT
	.align		4
        /*002c*/ 	.byte	0x03, 0x1b
        /*002e*/ 	.short	0x00ff


	//----- nvinfo : EIATTR_NUM_BARRIERS
	.align		4
        /*0030*/ 	.byte	0x02, 0x4c
        /*0032*/ 	.byte	0x07
	.zero		1


	//----- nvinfo : EIATTR_EXTERNS
	.align		4
        /*0034*/ 	.byte	0x04, 0x0f
        /*0036*/ 	.short	(.L_38 - .L_37)


	//   ....[0]....
	.align		4
.L_37:
        /*0038*/ 	.word	index@(__assertfail)


	//----- nvinfo : EIATTR_MERCURY_ISA_VERSION
	.align		4
.L_38:
        /*003c*/ 	.byte	0x03, 0x5f
        /*003e*/ 	.short	0x0101


	//----- nvinfo : EIATTR_INT_WARP_WIDE_INSTR_OFFSETS
	.align		4
        /*0040*/ 	.byte	0x04, 0x31
        /*0042*/ 	.short	(.L_40 - .L_39)


	//   ....[0]....
.L_39:
        /*0044*/ 	.word	0x00003c60


	//   ....[1]....
        /*0048*/ 	.word	0x00003c80


	//   ....[2]....
        /*004c*/ 	.word	0x00003cb0


	//   ....[3]....
        /*0050*/ 	.word	0x00004830


	//   ....[4]....
        /*0054*/ 	.word	0x000048a0


	//   ....[5]....
        /*0058*/ 	.word	0x00004970


	//   ....[6]....
        /*005c*/ 	.word	0x000049f0


	//   ....[7]....
        /*0060*/ 	.word	0x00004ae0


	//   ....[8]....
        /*0064*/ 	.word	0x00004b60


	//   ....[9]....
        /*0068*/ 	.word	0x00004c40


	//   ....[10]....
        /*006c*/ 	.word	0x00004cf0


	//----- nvinfo : EIATTR_COOP_GROUP_MASK_REGIDS
	.align		4
.L_40:
        /*0070*/ 	.byte	0x04, 0x29
        /*0072*/ 	.short	(.L_42 - .L_41)


	//   ....[0]....
.L_41:
        /*0074*/ 	.word	0xffffffff


	//   ....[1]....
        /*0078*/ 	.word	0xffffffff


	//   ....[2]....
        /*007c*/ 	.word	0xffffffff


	//   ....[3]....
        /*0080*/ 	.word	0xffffffff


	//   ....[4]....
        /*0084*/ 	.word	0xffffffff


	//   ....[5]....
        /*0088*/ 	.word	0xffffffff


	//   ....[6]....
        /*008c*/ 	.word	0xffffffff


	//   ....[7]....
        /*0090*/ 	.word	0xffffffff


	//   ....[8]....
        /*0094*/ 	.word	0xffffffff


	//   ....[9]....
        /*0098*/ 	.word	0xffffffff


	//   ....[10]....
        /*009c*/ 	.word	0xffffffff


	//   ....[11]....
        /*00a0*/ 	.word	0xffffffff


	//   ....[12]....
        /*00a4*/ 	.word	0xffffffff


	//   ....[13]....
        /*00a8*/ 	.word	0xffffffff


	//----- nvinfo : EIATTR_COOP_GROUP_INSTR_OFFSETS
	.align		4
.L_42:
        /*00ac*/ 	.byte	0x04, 0x28
        /*00ae*/ 	.short	(.L_44 - .L_43)


	//   ....[0]....
.L_43:
        /*00b0*/ 	.word	0x00000080


	//   ....[1]....
        /*00b4*/ 	.word	0x000004f0


	//   ....[2]....
        /*00b8*/ 	.word	0x00000680


	//   ....[3]....
        /*00bc*/ 	.word	0x00000820


	//   ....[4]....
        /*00c0*/ 	.word	0x00000920


	//   ....[5]....
        /*00c4*/ 	.word	0x00000a90


	//   ....[6]....
        /*00c8*/ 	.word	0x00000c30


	//   ....[7]....
        /*00cc*/ 	.word	0x00000de0


	//   ....[8]....
        /*00d0*/ 	.word	0x00002150


	//   ....[9]....
        /*00d4*/ 	.word	0x00002fa0


	//   ....[10]....
        /*00d8*/ 	.word	0x000031b0


	//   ....[11]....
        /*00dc*/ 	.word	0x000031e0


	//   ....[12]....
        /*00e0*/ 	.word	0x00003b40


	//   ....[13]....
        /*00e4*/ 	.word	0x00003d70


	//----- nvinfo : EIATTR_VRC_CTA_INIT_COUNT
	.align		4
.L_44:
        /*00e8*/ 	.byte	0x02, 0x4a
        /*00ea*/ 	.byte	0x80
	.zero		1


	//----- nvinfo : EIATTR_SYSCALL_OFFSETS
	.align		4
        /*00ec*/ 	.byte	0x04, 0x46
        /*00ee*/ 	.short	(.L_46 - .L_45)


	//   ....[0]....
.L_45:
        /*00f0*/ 	.word	0x00005980


	//   ....[1]....
        /*00f4*/ 	.word	0x00005ac0


	//   ....[2]....
        /*00f8*/ 	.word	0x000062f0


	//   ....[3]....
        /*00fc*/ 	.word	0x00007080


	//   ....[4]....
        /*0100*/ 	.word	0x00007dd0


	//   ....[5]....
        /*0104*/ 	.word	0x00008b50


	//----- nvinfo : EIATTR_MBARRIER_INSTR_OFFSETS
	.align		4
.L_46:
        /*0108*/ 	.byte	0x04, 0x39
        /*010a*/ 	.short	(.L_48 - .L_47)


	//   ....[0]....
.L_47:
        /*010c*/ 	.word	0x00000610
        /*0110*/ 	.word	0x000000ff
        /*0114*/ 	.word	0x00000000
        /*0118*/ 	.short	0x0100
        /*011a*/ 	.byte	0x04
	.zero		1


	//   ....[1]....
        /*011c*/ 	.word	0x00000620
        /*0120*/ 	.word	0x000000ff
        /*0124*/ 	.word	0x00000018
        /*0128*/ 	.short	0x0100
        /*012a*/ 	.byte	0x04
	.zero		1


	//   ....[2]....
        /*012c*/ 	.word	0x00000630
        /*0130*/ 	.word	0x000000ff
        /*0134*/ 	.word	0x00000008
        /*0138*/ 	.short	0x0100
        /*013a*/ 	.byte	0x04
	.zero		1


	//   ....[3]....
        /*013c*/ 	.word	0x00000640
        /*0140*/ 	.word	0x000000ff
        /*0144*/ 	.word	0x00000020
        /*0148*/ 	.short	0x0100
        /*014a*/ 	.byte	0x04
	.zero		1


	//   ....[4]....
        /*014c*/ 	.word	0x00000650
        /*0150*/ 	.word	0x000000ff
        /*0154*/ 	.word	0x00000010
        /*0158*/ 	.short	0x0100
        /*015a*/ 	.byte	0x04
	.zero		1


	//   ....[5]....
        /*015c*/ 	.word	0x00000660
        /*0160*/ 	.word	0x000000ff
        /*0164*/ 	.word	0x00000028
        /*0168*/ 	.short	0x0100
        /*016a*/ 	.byte	0x04
	.zero		1


	//   ....[6]....
        /*016c*/ 	.word	0x00000790
        /*0170*/ 	.word	0x000000ff
        /*0174*/ 	.word	0x00000030
        /*0178*/ 	.short	0x0100
        /*017a*/ 	.byte	0x04
	.zero		1


	//   ....[7]....
        /*017c*/ 	.word	0x000007a0
        /*0180*/ 	.word	0x000000ff
        /*0184*/ 	.word	0x00000050
        /*0188*/ 	.short	0x0100
        /*018a*/ 	.byte	0x04
	.zero		1


	//   ....[8]....
        /*018c*/ 	.word	0x000007b0
        /*0190*/ 	.word	0x000000ff
        /*0194*/ 	.word	0x00000038
        /*0198*/ 	.short	0x0100
        /*019a*/ 	.byte	0x04
	.zero		1


	//   ....[9]....
        /*019c*/ 	.word	0x000007c0
        /*01a0*/ 	.word	0x000000ff
        /*01a4*/ 	.word	0x00000058
        /*01a8*/ 	.short	0x0100
        /*01aa*/ 	.byte	0x04
	.zero		1


	//   ....[10]....
        /*01ac*/ 	.word	0x000007d0
        /*01b0*/ 	.word	0x000000ff
        /*01b4*/ 	.word	0x00000040
        /*01b8*/ 	.short	0x0100
        /*01ba*/ 	.byte	0x04
	.zero		1


	//   ....[11]....
        /*01bc*/ 	.word	0x000007e0
        /*01c0*/ 	.word	0x000000ff
        /*01c4*/ 	.word	0x00000060
        /*01c8*/ 	.short	0x0100
        /*01ca*/ 	.byte	0x04
	.zero		1


	//   ....[12]....
        /*01cc*/ 	.word	0x000007f0
        /*01d0*/ 	.word	0x000000ff
        /*01d4*/ 	.word	0x00000048
        /*01d8*/ 	.short	0x0100
        /*01da*/ 	.byte	0x04
	.zero		1


	//   ....[13]....
        /*01dc*/ 	.word	0x00000800
        /*01e0*/ 	.word	0x000000ff
        /*01e4*/ 	.word	0x00000068
        /*01e8*/ 	.short	0x0100
        /*01ea*/ 	.byte	0x04
	.zero		1


	//   ....[14]....
        /*01ec*/ 	.word	0x000008f0
        /*01f0*/ 	.word	0x000000ff
        /*01f4*/ 	.word	0x00000070
        /*01f8*/ 	.short	0x0100
        /*01fa*/ 	.byte	0x06
	.zero		1


	//   ....[15]....
        /*01fc*/ 	.word	0x00000900
        /*0200*/ 	.word	0x000000ff
        /*0204*/ 	.word	0x00000078
        /*0208*/ 	.short	0x0100
        /*020a*/ 	.byte	0x06
	.zero		1


	//   ....[16]....
        /*020c*/ 	.word	0x00000a40
        /*0210*/ 	.word	0x000000ff
        /*0214*/ 	.word	0x00000080
        /*0218*/ 	.short	0x0100
        /*021a*/ 	.byte	0x06
	.zero		1


	//   ....[17]....
        /*021c*/ 	.word	0x00000a50
        /*0220*/ 	.word	0x000000ff
        /*0224*/ 	.word	0x00000090
        /*0228*/ 	.short	0x0100
        /*022a*/ 	.byte	0x06
	.zero		1


	//   ....[18]....
        /*022c*/ 	.word	0x00000a60
        /*0230*/ 	.word	0x000000ff
        /*0234*/ 	.word	0x00000088
        /*0238*/ 	.short	0x0100
        /*023a*/ 	.byte	0x06
	.zero		1


	//   ....[19]....
        /*023c*/ 	.word	0x00000a70
        /*0240*/ 	.word	0x000000ff
        /*0244*/ 	.word	0x00000098
        /*0248*/ 	.short	0x0100
        /*024a*/ 	.byte	0x06
	.zero		1


	//   ....[20]....
        /*024c*/ 	.word	0x00000ba0
        /*0250*/ 	.word	0x000000ff
        /*0254*/ 	.word	0x000000a0
        /*0258*/ 	.short	0x0100
        /*025a*/ 	.byte	0x04
	.zero		1


	//   ....[21]....
        /*025c*/ 	.word	0x00000bb0
        /*0260*/ 	.word	0x000000ff
        /*0264*/ 	.word	0x000000c0
        /*0268*/ 	.short	0x0100
        /*026a*/ 	.byte	0x04
	.zero		1


	//   ....[22]....
        /*026c*/ 	.word	0x00000bc0
        /*0270*/ 	.word	0x000000ff
        /*0274*/ 	.word	0x000000a8
        /*0278*/ 	.short	0x0100
        /*027a*/ 	.byte	0x04
	.zero		1


	//   ....[23]....
        /*027c*/ 	.word	0x00000bd0
        /*0280*/ 	.word	0x000000ff
        /*0284*/ 	.word	0x000000c8
        /*0288*/ 	.short	0x0100
        /*028a*/ 	.byte	0x04
	.zero		1


	//   ....[24]....
        /*028c*/ 	.word	0x00000be0
        /*0290*/ 	.word	0x000000ff
        /*0294*/ 	.word	0x000000b0
        /*0298*/ 	.short	0x0100
        /*029a*/ 	.byte	0x04
	.zero		1


	//   ....[25]....
        /*029c*/ 	.word	0x00000bf0
        /*02a0*/ 	.word	0x000000ff
        /*02a4*/ 	.word	0x000000d0
        /*02a8*/ 	.short	0x0100
        /*02aa*/ 	.byte	0x04
	.zero		1


	//   ....[26]....
        /*02ac*/ 	.word	0x00000c00
        /*02b0*/ 	.word	0x000000ff
        /*02b4*/ 	.word	0x000000b8
        /*02b8*/ 	.short	0x0100
        /*02ba*/ 	.byte	0x04
	.zero		1


	//   ....[27]....
        /*02bc*/ 	.word	0x00000c10
        /*02c0*/ 	.word	0x000000ff
        /*02c4*/ 	.word	0x000000d8
        /*02c8*/ 	.short	0x0100
        /*02ca*/ 	.byte	0x04
	.zero		1


	//   ....[28]....
        /*02cc*/ 	.word	0x00000d00
        /*02d0*/ 	.word	0x000000ff
        /*02d4*/ 	.word	0x000000e0
        /*02d8*/ 	.short	0x0100
        /*02da*/ 	.byte	0x04
	.zero		1


	//   ....[29]....
        /*02dc*/ 	.word	0x00000d10
        /*02e0*/ 	.word	0x000000ff
        /*02e4*/ 	.word	0x000000f0
        /*02e8*/ 	.short	0x0100
        /*02ea*/ 	.byte	0x04
	.zero		1


	//   ....[30]....
        /*02ec*/ 	.word	0x00000d20
        /*02f0*/ 	.word	0x000000ff
        /*02f4*/ 	.word	0x000000e8
        /*02f8*/ 	.short	0x0100
        /*02fa*/ 	.byte	0x04
	.zero		1


	//   ....[31]....
        /*02fc*/ 	.word	0x00000d30
        /*0300*/ 	.word	0x000000ff
        /*0304*/ 	.word	0x000000f8
        /*0308*/ 	.short	0x0100
        /*030a*/ 	.byte	0x04
	.zero		1


	//   ....[32]....
        /*030c*/ 	.word	0x000019e0
        /*0310*/ 	.word	0x00000000
        /*0314*/ 	.word	0x000000f0
        /*0318*/ 	.short	0x010a
        /*031a*/ 	.byte	0xff
	.zero		1


	//   ....[33]....
        /*031c*/ 	.word	0x00001a00
        /*0320*/ 	.word	0x00000000
        /*0324*/ 	.word	0x000000e0
        /*0328*/ 	.short	0x0101
        /*032a*/ 	.byte	0xff
	.zero		1


	//   ....[34]....
        /*032c*/ 	.word	0x00001ac0
        /*0330*/ 	.word	0x000000ff
        /*0334*/ 	.word	0x00000018
        /*0338*/ 	.short	0x010a
        /*033a*/ 	.byte	0x04
	.zero		1


	//   ....[35]....
        /*033c*/ 	.word	0x00001b50
        /*0340*/ 	.word	0x000000ff
        /*0344*/ 	.word	0x00000018
        /*0348*/ 	.short	0x010a
        /*034a*/ 	.byte	0x21
	.zero		1


	//   ....[36]....
        /*034c*/ 	.word	0x00001ce0
        /*0350*/ 	.word	0x000000ff
        /*0354*/ 	.word	0x00000018
        /*0358*/ 	.short	0x010a
        /*035a*/ 	.byte	0x05
	.zero		1


	//   ....[37]....
        /*035c*/ 	.word	0x00001e10
        /*0360*/ 	.word	0x000000ff
        /*0364*/ 	.word	0x00000078
        /*0368*/ 	.short	0x0101
        /*036a*/ 	.byte	0x15
	.zero		1


	//   ....[38]....
        /*036c*/ 	.word	0x00001e30
        /*0370*/ 	.word	0x000000ff
        /*0374*/ 	.word	0x00000018
        /*0378*/ 	.short	0x010a
        /*037a*/ 	.byte	0x04
	.zero		1


	//   ....[39]....
        /*037c*/ 	.word	0x00001eb0
        /*0380*/ 	.word	0x000000ff
        /*0384*/ 	.word	0x00000018
        /*0388*/ 	.short	0x010a
        /*038a*/ 	.byte	0x11
	.zero		1


	//   ....[40]....
        /*038c*/ 	.word	0x00002040
        /*0390*/ 	.word	0x000000ff
        /*0394*/ 	.word	0x00000018
        /*0398*/ 	.short	0x010a
        /*039a*/ 	.byte	0x05
	.zero		1


	//   ....[41]....
        /*039c*/ 	.word	0x00002180
        /*03a0*/ 	.word	0x00000003
        /*03a4*/ 	.word	0x00000080
        /*03a8*/ 	.short	0x010a
        /*03aa*/ 	.byte	0xff
	.zero		1


	//   ....[42]....
        /*03ac*/ 	.word	0x000022d0
        /*03b0*/ 	.word	0x00000000
        /*03b4*/ 	.word	0x00000000
        /*03b8*/ 	.short	0x0101
        /*03ba*/ 	.byte	0xff
	.zero		1


	//   ....[43]....
        /*03bc*/ 	.word	0x00002880
        /*03c0*/ 	.word	0x000000ff
        /*03c4*/ 	.word	0x00000000
        /*03c8*/ 	.short	0x010a
        /*03ca*/ 	.byte	0x04
	.zero		1


	//   ....[44]....
        /*03cc*/ 	.word	0x00002910
        /*03d0*/ 	.word	0x000000ff
        /*03d4*/ 	.word	0x00000000
        /*03d8*/ 	.short	0x010a
        /*03da*/ 	.byte	0x05
	.zero		1


	//   ....[45]....
        /*03dc*/ 	.word	0x000029b0
        /*03e0*/ 	.word	0x00000000
        /*03e4*/ 	.word	0x00000000
        /*03e8*/ 	.short	0x010a
        /*03ea*/ 	.byte	0xff
	.zero		1


	//   ....[46]....
        /*03ec*/ 	.word	0x00002af0
        /*03f0*/ 	.word	0x00000002
        /*03f4*/ 	.word	0x000000e0
        /*03f8*/ 	.short	0x010a
        /*03fa*/ 	.byte	0xff
	.zero		1


	//   ....[47]....
        /*03fc*/ 	.word	0x00002b50
        /*0400*/ 	.word	0x00000004
        /*0404*/ 	.word	0x00000000
        /*0408*/ 	.short	0x0101
        /*040a*/ 	.byte	0xff
	.zero		1


	//   ....[48]....
        /*040c*/ 	.word	0x00002b70
        /*0410*/ 	.word	0x000000ff
        /*0414*/ 	.word	0x00000090
        /*0418*/ 	.short	0x010a
        /*041a*/ 	.byte	0x04
	.zero		1


	//   ....[49]....
        /*041c*/ 	.word	0x00002c90
        /*0420*/ 	.word	0x00000002
        /*0424*/ 	.word	0x00000080
        /*0428*/ 	.short	0x010a
        /*042a*/ 	.byte	0xff
	.zero		1


	//   ....[50]....
        /*042c*/ 	.word	0x00002da0
        /*0430*/ 	.word	0x00000002
        /*0434*/ 	.word	0x00000000
        /*0438*/ 	.short	0x0101
        /*043a*/ 	.byte	0xff
	.zero		1


	//   ....[51]....
        /*043c*/ 	.word	0x00002e30
        /*0440*/ 	.word	0x000000ff
        /*0444*/ 	.word	0x00000090
        /*0448*/ 	.short	0x0106
        /*044a*/ 	.byte	0x04
	.zero		1


	//   ....[52]....
        /*044c*/ 	.word	0x00002e50
        /*0450*/ 	.word	0x000000ff
        /*0454*/ 	.word	0x00000090
        /*0458*/ 	.short	0x010a
        /*045a*/ 	.byte	0x04
	.zero		1


	//   ....[53]....
        /*045c*/ 	.word	0x00002ee0
        /*0460*/ 	.word	0x000000ff
        /*0464*/ 	.word	0x00000090
        /*0468*/ 	.short	0x0106
        /*046a*/ 	.byte	0x07
	.zero		1


	//   ....[54]....
        /*046c*/ 	.word	0x00002f20
        /*0470*/ 	.word	0x00000000
        /*0474*/ 	.word	0x00000090
        /*0478*/ 	.short	0x010a
        /*047a*/ 	.byte	0xff
	.zero		1


	//   ....[55]....
        /*047c*/ 	.word	0x00003420
        /*0480*/ 	.word	0x00000000
        /*0484*/ 	.word	0x00000080
        /*0488*/ 	.short	0x010a
        /*048a*/ 	.byte	0xff
	.zero		1


	//   ....[56]....
        /*048c*/ 	.word	0x00003520
        /*0490*/ 	.word	0x00000003
        /*0494*/ 	.word	0x00000000
        /*0498*/ 	.short	0x0101
        /*049a*/ 	.byte	0xff
	.zero		1


	//   ....[57]....
        /*049c*/ 	.word	0x00003530
        /*04a0*/ 	.word	0x000000ff
        /*04a4*/ 	.word	0x00000000
        /*04a8*/ 	.short	0x010a
        /*04aa*/ 	.byte	0x04
	.zero		1


	//   ....[58]....
        /*04ac*/ 	.word	0x00003550
        /*04b0*/ 	.word	0x000000ff
        /*04b4*/ 	.word	0x000000c0
        /*04b8*/ 	.short	0x010a
        /*04ba*/ 	.byte	0x13
	.zero		1


	//   ....[59]....
        /*04bc*/ 	.word	0x00003690
        /*04c0*/ 	.word	0x000000ff
        /*04c4*/ 	.word	0x00000000
        /*04c8*/ 	.short	0x010a
        /*04ca*/ 	.byte	0x06
	.zero		1


	//   ....[60]....
        /*04cc*/ 	.word	0x00003790
        /*04d0*/ 	.word	0x000000ff
        /*04d4*/ 	.word	0x00000000
        /*04d8*/ 	.short	0x010a
        /*04da*/ 	.byte	0x04
	.zero		1


	//   ....[61]....
        /*04dc*/ 	.word	0x00003970
        /*04e0*/ 	.word	0x000000ff
        /*04e4*/ 	.word	0x00000000
        /*04e8*/ 	.short	0x010a
        /*04ea*/ 	.byte	0x04
	.zero		1


	//   ....[62]....
        /*04ec*/ 	.word	0x00003a00
        /*04f0*/ 	.word	0x000000ff
        /*04f4*/ 	.word	0x00000000
        /*04f8*/ 	.short	0x010a
        /*04fa*/ 	.byte	0x05
	.zero		1


	//   ....[63]....
        /*04fc*/ 	.word	0x00003a90
        /*0500*/ 	.word	0x000000ff
        /*0504*/ 	.word	0x00000000
        /*0508*/ 	.short	0x010a
        /*050a*/ 	.byte	0x05
	.zero		1


	//   ....[64]....
        /*050c*/ 	.word	0x00003b20
        /*0510*/ 	.word	0x000000ff
        /*0514*/ 	.word	0x00000000
        /*0518*/ 	.short	0x010a
        /*051a*/ 	.byte	0x04
	.zero		1


	//   ....[65]....
        /*051c*/ 	.word	0x00004030
        /*0520*/ 	.word	0x0000000c
        /*0524*/ 	.word	0x00000080
        /*0528*/ 	.short	0x010a
        /*052a*/ 	.byte	0xff
	.zero		1


	//   ....[66]....
        /*052c*/ 	.word	0x000041a0
        /*0530*/ 	.word	0x00000000
        /*0534*/ 	.word	0x00000000
        /*0538*/ 	.short	0x0101
        /*053a*/ 	.byte	0xff
	.zero		1


	//   ....[67]....
        /*053c*/ 	.word	0x00004630
        /*0540*/ 	.word	0x000000ff
        /*0544*/ 	.word	0x00000078
        /*0548*/ 	.short	0x010a
        /*054a*/ 	.byte	0x15
	.zero		1


	//   ....[68]....
        /*054c*/ 	.word	0x000047b0
        /*0550*/ 	.word	0x000000ff
        /*0554*/ 	.word	0x00000050
        /*0558*/ 	.short	0x010a
        /*055a*/ 	.byte	0x15
	.zero		1


	//   ....[69]....
        /*055c*/ 	.word	0x00004920
        /*0560*/ 	.word	0x000000ff
        /*0564*/ 	.word	0x00000030
        /*0568*/ 	.short	0x010b
        /*056a*/ 	.byte	0x15
	.zero		1


	//   ....[70]....
        /*056c*/ 	.word	0x00004930
        /*0570*/ 	.word	0x000000ff
        /*0574*/ 	.word	0x00000000
        /*0578*/ 	.short	0x0101
        /*057a*/ 	.byte	0x28
	.zero		1


	//   ....[71]....
        /*057c*/ 	.word	0x00004940
        /*0580*/ 	.word	0x000000ff
        /*0584*/ 	.word	0x00000058
        /*0588*/ 	.short	0x010a
        /*058a*/ 	.byte	0x15
	.zero		1


	//   ....[72]....
        /*058c*/ 	.word	0x00004a90
        /*0590*/ 	.word	0x000000ff
        /*0594*/ 	.word	0x00000038
        /*0598*/ 	.short	0x010b
        /*059a*/ 	.byte	0x15
	.zero		1


	//   ....[73]....
        /*059c*/ 	.word	0x00004aa0
        /*05a0*/ 	.word	0x000000ff
        /*05a4*/ 	.word	0x00000000
        /*05a8*/ 	.short	0x0101
        /*05aa*/ 	.byte	0x27
	.zero		1


	//   ....[74]....
        /*05ac*/ 	.word	0x00004ab0
        /*05b0*/ 	.word	0x000000ff
        /*05b4*/ 	.word	0x00000060
        /*05b8*/ 	.short	0x010a
        /*05ba*/ 	.byte	0x15
	.zero		1


	//   ....[75]....
        /*05bc*/ 	.word	0x00004bf0
        /*05c0*/ 	.word	0x000000ff
        /*05c4*/ 	.word	0x00000040
        /*05c8*/ 	.short	0x010b
        /*05ca*/ 	.byte	0x15
	.zero		1


	//   ....[76]....
        /*05cc*/ 	.word	0x00004c00
        /*05d0*/ 	.word	0x000000ff
        /*05d4*/ 	.word	0x00000000
        /*05d8*/ 	.short	0x0101
        /*05da*/ 	.byte	0x26
	.zero		1


	//   ....[77]....
        /*05dc*/ 	.word	0x00004c10
        /*05e0*/ 	.word	0x000000ff
        /*05e4*/ 	.word	0x00000068
        /*05e8*/ 	.short	0x010a
        /*05ea*/ 	.byte	0x15
	.zero		1


	//   ....[78]....
        /*05ec*/ 	.word	0x00004e00
        /*05f0*/ 	.word	0x000000ff
        /*05f4*/ 	.word	0x00000048
        /*05f8*/ 	.short	0x010b
        /*05fa*/ 	.byte	0x15
	.zero		1


	//   ....[79]....
        /*05fc*/ 	.word	0x00004e10
        /*0600*/ 	.word	0x000000ff
        /*0604*/ 	.word	0x00000000
        /*0608*/ 	.short	0x0101
        /*060a*/ 	.byte	0x25
	.zero		1


	//   ....[80]....
        /*060c*/ 	.word	0x00004e40
        /*0610*/ 	.word	0x000000ff
        /*0614*/ 	.word	0x00000050
        /*0618*/ 	.short	0x010a
        /*061a*/ 	.byte	0x15
	.zero		1


	//   ....[81]....
        /*061c*/ 	.word	0x00004e60
        /*0620*/ 	.word	0x000000ff
        /*0624*/ 	.word	0x00000058
        /*0628*/ 	.short	0x010a
        /*062a*/ 	.byte	0x15
	.zero		1


	//   ....[82]....
        /*062c*/ 	.word	0x00004e80
        /*0630*/ 	.word	0x000000ff
        /*0634*/ 	.word	0x00000060
        /*0638*/ 	.short	0x010a
        /*063a*/ 	.byte	0x15
	.zero		1


	//   ....[83]....
        /*063c*/ 	.word	0x00004ec0
        /*0640*/ 	.word	0x00000000
        /*0644*/ 	.word	0x00000068
        /*0648*/ 	.short	0x010a
        /*064a*/ 	.byte	0xff
	.zero		1


	//   ....[84]....
        /*064c*/ 	.word	0x00005210
        /*0650*/ 	.word	0x00000003
        /*0654*/ 	.word	0x00000080
        /*0658*/ 	.short	0x010a
        /*065a*/ 	.byte	0xff
	.zero		1


	//   ....[85]....
        /*065c*/ 	.word	0x00005390
        /*0660*/ 	.word	0x00000000
        /*0664*/ 	.word	0x00000000
        /*0668*/ 	.short	0x0101
        /*066a*/ 	.byte	0xff
	.zero		1


	//   ....[86]....
        /*066c*/ 	.word	0x00005ee0
        /*0670*/ 	.word	0x00000002
        /*0674*/ 	.word	0x00000030
        /*0678*/ 	.short	0x010a
        /*067a*/ 	.byte	0xff
	.zero		1


	//   ....[87]....
        /*067c*/ 	.word	0x00005f50
        /*0680*/ 	.word	0x00000047
        /*0684*/ 	.word	0x000000a0
        /*0688*/ 	.short	0x010a
        /*068a*/ 	.byte	0xff
	.zero		1


	//   ....[88]....
        /*068c*/ 	.word	0x00006040
        /*0690*/ 	.word	0x00000002
        /*0694*/ 	.word	0x00000030
        /*0698*/ 	.short	0x010a
        /*069a*/ 	.byte	0xff
	.zero		1


	//   ....[89]....
        /*069c*/ 	.word	0x00006150
        /*06a0*/ 	.word	0x00000000
        /*06a4*/ 	.word	0x00000000
        /*06a8*/ 	.short	0x0101
        /*06aa*/ 	.byte	0xff
	.zero		1


	//   ....[90]....
        /*06ac*/ 	.word	0x000061d0
        /*06b0*/ 	.word	0x00000047
        /*06b4*/ 	.word	0x000000a0
        /*06b8*/ 	.short	0x010a
        /*06ba*/ 	.byte	0xff
	.zero		1


	//   ....[91]....
        /*06bc*/ 	.word	0x00006d20
        /*06c0*/ 	.word	0x00000070
        /*06c4*/ 	.word	0x00000030
        /*06c8*/ 	.short	0x010a
        /*06ca*/ 	.byte	0xff
	.zero		1


	//   ....[92]....
        /*06cc*/ 	.word	0x00006df0
        /*06d0*/ 	.word	0x00000070
        /*06d4*/ 	.word	0x00000030
        /*06d8*/ 	.short	0x010a
        /*06da*/ 	.byte	0xff
	.zero		1


	//   ....[93]....
        /*06dc*/ 	.word	0x00006f00
        /*06e0*/ 	.word	0x00000000
        /*06e4*/ 	.word	0x00000000
        /*06e8*/ 	.short	0x0101
        /*06ea*/ 	.byte	0xff
	.zero		1


	//   ....[94]....
        /*06ec*/ 	.word	0x00007a70
        /*06f0*/ 	.word	0x00000070
        /*06f4*/ 	.word	0x00000030
        /*06f8*/ 	.short	0x010a
        /*06fa*/ 	.byte	0xff
	.zero		1


	//   ....[95]....
        /*06fc*/ 	.word	0x00007b40
        /*0700*/ 	.word	0x00000070
        /*0704*/ 	.word	0x00000030
        /*0708*/ 	.short	0x010a
        /*070a*/ 	.byte	0xff
	.zero		1


	//   ....[96]....
        /*070c*/ 	.word	0x00007c50
        /*0710*/ 	.word	0x00000000
        /*0714*/ 	.word	0x00000000
        /*0718*/ 	.short	0x0101
        /*071a*/ 	.byte	0xff
	.zero		1


	//   ....[97]....
        /*071c*/ 	.word	0x000087f0
        /*0720*/ 	.word	0x00000066
        /*0724*/ 	.word	0x00000030
        /*0728*/ 	.short	0x010a
        /*072a*/ 	.byte	0xff
	.zero		1


	//   ....[98]....
        /*072c*/ 	.word	0x000088c0
        /*0730*/ 	.word	0x00000066
        /*0734*/ 	.word	0x00000030
        /*0738*/ 	.short	0x010a
        /*073a*/ 	.byte	0xff
	.zero		1


	//   ....[99]....
        /*073c*/ 	.word	0x000089d0
        /*0740*/ 	.word	0x00000000
        /*0744*/ 	.word	0x00000000
        /*0748*/ 	.short	0x0101
        /*074a*/ 	.byte	0xff
	.zero		1


	//   ....[100]....
        /*074c*/ 	.word	0x00008e60
        /*0750*/ 	.word	0x000000ff
        /*0754*/ 	.word	0x00000000
        /*0758*/ 	.short	0x0101
        /*075a*/ 	.byte	0x04
	.zero		1


	//   ....[101]....
        /*075c*/ 	.word	0x00009670
        /*0760*/ 	.word	0x00000000
        /*0764*/ 	.word	0x000000f0
        /*0768*/ 	.short	0x010a
        /*076a*/ 	.byte	0xff
	.zero		1


	//   ....[102]....
        /*076c*/ 	.word	0x000096d0
        /*0770*/ 	.word	0x00000000
        /*0774*/ 	.word	0x00000018
        /*0778*/ 	.short	0x010a
        /*077a*/ 	.byte	0xff
	.zero		1


	//   ....[103]....
        /*077c*/ 	.word	0x00009730
        /*0780*/ 	.word	0x00000000
        /*0784*/ 	.word	0x00000018
        /*0788*/ 	.short	0x010a
        /*078a*/ 	.byte	0xff
	.zero		1


	//   ....[104]....
        /*078c*/ 	.word	0x00009780
        /*0790*/ 	.word	0x00000003
        /*0794*/ 	.word	0x00000080
        /*0798*/ 	.short	0x010a
        /*079a*/ 	.byte	0xff
	.zero		1


	//   ....[105]....
        /*079c*/ 	.word	0x000097e0
        /*07a0*/ 	.word	0x00000000
        /*07a4*/ 	.word	0x00000000
        /*07a8*/ 	.short	0x010a
        /*07aa*/ 	.byte	0xff
	.zero		1


	//   ....[106]....
        /*07ac*/ 	.word	0x00009840
        /*07b0*/ 	.word	0x00000000
        /*07b4*/ 	.word	0x00000000
        /*07b8*/ 	.short	0x010a
        /*07ba*/ 	.byte	0xff
	.zero		1


	//   ....[107]....
        /*07bc*/ 	.word	0x00009890
        /*07c0*/ 	.word	0x00000002
        /*07c4*/ 	.word	0x000000e0
        /*07c8*/ 	.short	0x010a
        /*07ca*/ 	.byte	0xff
	.zero		1


	//   ....[108]....
        /*07cc*/ 	.word	0x000098f0
        /*07d0*/ 	.word	0x00000002
        /*07d4*/ 	.word	0x00000090
        /*07d8*/ 	.short	0x010a
        /*07da*/ 	.byte	0xff
	.zero		1


	//   ....[109]....
        /*07dc*/ 	.word	0x00009940
        /*07e0*/ 	.word	0x00000002
        /*07e4*/ 	.word	0x00000080
        /*07e8*/ 	.short	0x010a
        /*07ea*/ 	.byte	0xff
	.zero		1


	//   ....[110]....
        /*07ec*/ 	.word	0x000099a0
        /*07f0*/ 	.word	0x00000000
        /*07f4*/ 	.word	0x00000090
        /*07f8*/ 	.short	0x010a
        /*07fa*/ 	.byte	0xff
	.zero		1


	//   ....[111]....
        /*07fc*/ 	.word	0x000099f0
        /*0800*/ 	.word	0x00000000
        /*0804*/ 	.word	0x00000080
        /*0808*/ 	.short	0x010a
        /*080a*/ 	.byte	0xff
	.zero		1


	//   ....[112]....
        /*080c*/ 	.word	0x00009a50
        /*0810*/ 	.word	0x00000003
        /*0814*/ 	.word	0x000000c0
        /*0818*/ 	.short	0x010a
        /*081a*/ 	.byte	0xff
	.zero		1


	//   ....[113]....
        /*081c*/ 	.word	0x00009ab0
        /*0820*/ 	.word	0x00000000
        /*0824*/ 	.word	0x00000000
        /*0828*/ 	.short	0x010a
        /*082a*/ 	.byte	0xff
	.zero		1


	//   ....[114]....
        /*082c*/ 	.word	0x00009b10
        /*0830*/ 	.word	0x00000000
        /*0834*/ 	.word	0x00000000
        /*0838*/ 	.short	0x010a
        /*083a*/ 	.byte	0xff
	.zero		1


	//   ....[115]....
        /*083c*/ 	.word	0x00009b70
        /*0840*/ 	.word	0x00000000
        /*0844*/ 	.word	0x00000000
        /*0848*/ 	.short	0x010a
        /*084a*/ 	.byte	0xff
	.zero		1


	//   ....[116]....
        /*084c*/ 	.word	0x00009bd0
        /*0850*/ 	.word	0x00000000
        /*0854*/ 	.word	0x00000000
        /*0858*/ 	.short	0x010a
        /*085a*/ 	.byte	0xff
	.zero		1


	//   ....[117]....
        /*085c*/ 	.word	0x00009c30
        /*0860*/ 	.word	0x00000000
        /*0864*/ 	.word	0x00000000
        /*0868*/ 	.short	0x010a
        /*086a*/ 	.byte	0xff
	.zero		1


	//   ....[118]....
        /*086c*/ 	.word	0x00009c80
        /*0870*/ 	.word	0x0000000c
        /*0874*/ 	.word	0x00000080
        /*0878*/ 	.short	0x010a
        /*087a*/ 	.byte	0xff
	.zero		1


	//   ....[119]....
        /*087c*/ 	.word	0x00009ce0
        /*0880*/ 	.word	0x00000000
        /*0884*/ 	.word	0x00000078
        /*0888*/ 	.short	0x010a
        /*088a*/ 	.byte	0xff
	.zero		1


	//   ....[120]....
        /*088c*/ 	.word	0x00009d40
        /*0890*/ 	.word	0x00000000
        /*0894*/ 	.word	0x00000050
        /*0898*/ 	.short	0x010a
        /*089a*/ 	.byte	0xff
	.zero		1


	//   ....[121]....
        /*089c*/ 	.word	0x00009da0
        /*08a0*/ 	.word	0x00000000
        /*08a4*/ 	.word	0x00000058
        /*08a8*/ 	.short	0x010a
        /*08aa*/ 	.byte	0xff
	.zero		1


	//   ....[122]....
        /*08ac*/ 	.word	0x00009e00
        /*08b0*/ 	.word	0x00000000
        /*08b4*/ 	.word	0x00000060
        /*08b8*/ 	.short	0x010a
        /*08ba*/ 	.byte	0xff
	.zero		1


	//   ....[123]....
        /*08bc*/ 	.word	0x00009e60
        /*08c0*/ 	.word	0x00000000
        /*08c4*/ 	.word	0x00000068
        /*08c8*/ 	.short	0x010a
        /*08ca*/ 	.byte	0xff
	.zero		1


	//   ....[124]....
        /*08cc*/ 	.word	0x00009ec0
        /*08d0*/ 	.word	0x00000000
        /*08d4*/ 	.word	0x00000050
        /*08d8*/ 	.short	0x010a
        /*08da*/ 	.byte	0xff
	.zero		1


	//   ....[125]....
        /*08dc*/ 	.word	0x00009f20
        /*08e0*/ 	.word	0x00000000
        /*08e4*/ 	.word	0x00000058
        /*08e8*/ 	.short	0x010a
        /*08ea*/ 	.byte	0xff
	.zero		1


	//   ....[126]....
        /*08ec*/ 	.word	0x00009f80
        /*08f0*/ 	.word	0x00000000
        /*08f4*/ 	.word	0x00000060
        /*08f8*/ 	.short	0x010a
        /*08fa*/ 	.byte	0xff
	.zero		1


	//   ....[127]....
        /*08fc*/ 	.word	0x00009fd0
        /*0900*/ 	.word	0x00000003
        /*0904*/ 	.word	0x00000080
        /*0908*/ 	.short	0x010a
        /*090a*/ 	.byte	0xff
	.zero		1


	//   ....[128]....
        /*090c*/ 	.word	0x0000a020
        /*0910*/ 	.word	0x00000002
        /*0914*/ 	.word	0x00000030
        /*0918*/ 	.short	0x010a
        /*091a*/ 	.byte	0xff
	.zero		1


	//   ....[129]....
        /*091c*/ 	.word	0x0000a070
        /*0920*/ 	.word	0x00000047
        /*0924*/ 	.word	0x000000a0
        /*0928*/ 	.short	0x010a
        /*092a*/ 	.byte	0xff
	.zero		1


	//   ....[130]....
        /*092c*/ 	.word	0x0000a0c0
        /*0930*/ 	.word	0x00000070
        /*0934*/ 	.word	0x00000030
        /*0938*/ 	.short	0x010a
        /*093a*/ 	.byte	0xff
	.zero		1


	//   ....[131]....
        /*093c*/ 	.word	0x0000a110
        /*0940*/ 	.word	0x00000070
        /*0944*/ 	.word	0x00000030
        /*0948*/ 	.short	0x010a
        /*094a*/ 	.byte	0xff
	.zero		1


	//   ....[132]....
        /*094c*/ 	.word	0x0000a160
        /*0950*/ 	.word	0x00000066
        /*0954*/ 	.word	0x00000030
        /*0958*/ 	.short	0x010a
        /*095a*/ 	.byte	0xff
	.zero		1


	//----- nvinfo : EIATTR_NUM_MBARRIERS
	.align		4
.L_48:
        /*095c*/ 	.byte	0x03, 0x38
        /*095e*/ 	.short	0x0020


	//----- nvinfo : EIATTR_EXIT_INSTR_OFFSETS
	.align		4
        /*0960*/ 	.byte	0x04, 0x1c
        /*0962*/ 	.short	(.L_50 - .L_49)


	//   ....[0]....
.L_49:
        /*0964*/ 	.word	0x000029e0


	//   ....[1]....
        /*0968*/ 	.word	0x00002ef0


	//   ....[2]....
        /*096c*/ 	.word	0x00002f50


	//   ....[3]....
        /*0970*/ 	.word	0x00003d80


	//   ....[4]....
        /*0974*/ 	.word	0x00004ef0


	//   ....[5]....
        /*0978*/ 	.word	0x00004f30


	//   ....[6]....
        /*097c*/ 	.word	0x00009660


	//----- nvinfo : EIATTR_MAX_THREADS
	.align		4
.L_50:
        /*0980*/ 	.byte	0x04, 0x05
        /*0982*/ 	.short	(.L_52 - .L_51)
.L_51:
        /*0984*/ 	.word	0x00000100
        /*0988*/ 	.word	0x00000001
        /*098c*/ 	.word	0x00000001


	//----- nvinfo : EIATTR_CRS_STACK_SIZE
	.align		4
.L_52:
        /*0990*/ 	.byte	0x04, 0x1e
        /*0992*/ 	.short	(.L_54 - .L_53)
.L_53:
        /*0994*/ 	.word	0x00000000


	//----- nvinfo : EIATTR_CBANK_PARAM_SIZE
	.align		4
.L_54:
        /*0998*/ 	.byte	0x03, 0x19
        /*099a*/ 	.short	0x0800


	//----- nvinfo : EIATTR_PARAM_CBANK
	.align		4
        /*099c*/ 	.byte	0x04, 0x0a
        /*099e*/ 	.short	(.L_56 - .L_55)
	.align		4
.L_55:
        /*09a0*/ 	.word	index@(.nv.constant0._ZN7cutlass13device_kernelINS_4gemm6kernel13GemmUniversalIN4cute5tupleIJiiiiEEENS1_10collective13CollectiveMmaINS1_35MainloopSm100TmaUmmaWarpSpecializedILi3ELi2ELi4ENS5_IJNS4_1CILi2EEESB_NSA_ILi1EEEEEEEENS5_IJNSA_ILi64EEENSA_ILi256EEENSA_ILi32EEEEEENS_12float_e5m2_tENS5_IJlSC_lEEESJ_SK_NS4_8TiledMMAINS4_8MMA_AtomIJNS4_10MMA_TraitsINS4_19SM100_MMA_F8F6F4_SSEJSJ_SJ_fSF_SG_NS4_17integral_constantINS4_4UMMA5MajorELSR_0EEESS_NSP_INSQ_7ScaleInELST_0EEESU_EEEEEENS4_6LayoutINS5_IJSC_SC_SC_EEENS5_IJNSA_ILi0EEESZ_SZ_EEEEENS5_IJNS4_10UnderscoreES12_S12_EEEEENS4_23SM90_TMA_LOAD_MULTICASTENS4_14ComposedLayoutINS4_7SwizzleILi1ELi4ELi3EEENS4_18smem_ptr_flag_bitsILi8EEENSX_INS5_IJNSA_ILi8EEESH_EEENS5_IJSH_SC_EEEEEEEvNS4_8identityES15_S1F_vS1G_EENS_8epilogue10collective18CollectiveEpilogueINS1I_23Sm100TmaWarpSpecializedILi4ELi2ELi32ELb0ELb0EEEJSI_NS5_IJNSX_ISF_SC_EES1N_EEESJ_SK_SJ_SK_NS1I_6fusion15FusionCallbacksIS1M_NS1P_17LinearCombinationISJ_fSJ_fLNS_15FloatRoundStyleE2EEESI_S1O_JEEENS4_5SM1004TMEM4LOAD26SM100_TMEM_LOAD_16dp32b32xENS4_13SM90_TMA_LOADENS16_INS17_ILi2ELi4ELi3EEES1A_NSX_INS5_IJS1B_SF_EEENS5_IJSF_SC_EEEEEEENS4_39AutoVectorizingCopyWithAssumedAlignmentILi128EEENS4_14SM90_TMA_STOREES24_S26_S26_EEEvvEEEEvNT_6ParamsE)
        /*09a4*/ 	.short	0x0380
        /*09a6*/ 	.short	0x0800


	//----- nvinfo : EIATTR_SW_WAR
	.align		4
.L_56:
        /*09a8*/ 	.byte	0x04, 0x36
        /*09aa*/ 	.short	(.L_58 - .L_57)
.L_57:
        /*09ac*/ 	.word	0x00000008
.L_58:


//--------------------- .nv.callgraph             --------------------------
	.section	.nv.callgraph,"",@"SHT_CUDA_CALLGRAPH"
	.align	4
	.sectionentsize	8
	.align		4
        /*0000*/ 	.word	0x00000000
	.align		4
        /*0004*/ 	.word	0xffffffff
	.align		4
        /*0008*/ 	.word	index@(_ZN7cutlass13device_kernelINS_4gemm6kernel13GemmUniversalIN4cute5tupleIJiiiiEEENS1_10collective13CollectiveMmaINS1_35MainloopSm100TmaUmmaWarpSpecializedILi3ELi2ELi4ENS5_IJNS4_1CILi2EEESB_NSA_ILi1EEEEEEEENS5_IJNSA_ILi64EEENSA_ILi256EEENSA_ILi32EEEEEENS_12float_e5m2_tENS5_IJlSC_lEEESJ_SK_NS4_8TiledMMAINS4_8MMA_AtomIJNS4_10MMA_TraitsINS4_19SM100_MMA_F8F6F4_SSEJSJ_SJ_fSF_SG_NS4_17integral_constantINS4_4UMMA5MajorELSR_0EEESS_NSP_INSQ_7ScaleInELST_0EEESU_EEEEEENS4_6LayoutINS5_IJSC_SC_SC_EEENS5_IJNSA_ILi0EEESZ_SZ_EEEEENS5_IJNS4_10UnderscoreES12_S12_EEEEENS4_23SM90_TMA_LOAD_MULTICASTENS4_14ComposedLayoutINS4_7SwizzleILi1ELi4ELi3EEENS4_18smem_ptr_flag_bitsILi8EEENSX_INS5_IJNSA_ILi8EEESH_EEENS5_IJSH_SC_EEEEEEEvNS4_8identityES15_S1F_vS1G_EENS_8epilogue10collective18CollectiveEpilogueINS1I_23Sm100TmaWarpSpecializedILi4ELi2ELi32ELb0ELb0EEEJSI_NS5_IJNSX_ISF_SC_EES1N_EEESJ_SK_SJ_SK_NS1I_6fusion15FusionCallbacksIS1M_NS1P_17LinearCombinationISJ_fSJ_fLNS_15FloatRoundStyleE2EEESI_S1O_JEEENS4_5SM1004TMEM4LOAD26SM100_TMEM_LOAD_16dp32b32xENS4_13SM90_TMA_LOADENS16_INS17_ILi2ELi4ELi3EEES1A_NSX_INS5_IJS1B_SF_EEENS5_IJSF_SC_EEEEEEENS4_39AutoVectorizingCopyWithAssumedAlignmentILi128EEENS4_14SM90_TMA_STOREES24_S26_S26_EEEvvEEEEvNT_6ParamsE)
	.align		4
        /*000c*/ 	.word	index@(__assertfail)
	.align		4
        /*0010*/ 	.word	0x00000000
	.align		4
        /*0014*/ 	.word	0xfffffffe
	.align		4
        /*0018*/ 	.word	0x00000000
	.align		4
        /*001c*/ 	.word	0xfffffffd
	.align		4
        /*0020*/ 	.word	0x00000000
	.align		4
        /*0024*/ 	.word	0xfffffffc


//--------------------- .nv.constant4             --------------------------
	.section	.nv.constant4,"a",@progbits
	.align	8
	.align		8
.nv.constant4:
        /*0000*/ 	.dword	__assertfail
	.align		8
        /*0008*/ 	.dword	__unnamed_1
	.align		8
        /*0010*/ 	.dword	__unnamed_2
	.align		8
        /*0018*/ 	.dword	__unnamed_3
	.align		8
        /*0020*/ 	.dword	_ZN39_INTERNAL_d300579f_4_k_cu_5599e62e_89634cuda3std3__45__cpo5beginE
	.align		8
        /*0028*/ 	.dword	_ZN39_INTERNAL_d300579f_4_k_cu_5599e62e_89634cuda3std3__45__cpo3endE
	.align		8
        /*0030*/ 	.dword	_ZN39_INTERNAL_d300579f_4_k_cu_5599e62e_89634cuda3std3__45__cpo6cbeginE
	.align		8
        /*0038*/ 	.dword	_ZN39_INTERNAL_d300579f_4_k_cu_5599e62e_89634cuda3std3__45__cpo4cendE
	.align		8
        /*0040*/ 	.dword	_ZN39_INTERNAL_d300579f_4_k_cu_5599e62e_89634cuda3std3__441_GLOBAL__N__d300579f_4_k_cu_5599e62e_89636ignoreE
	.align		8
        /*0048*/ 	.dword	_ZN39_INTERNAL_d300579f_4_k_cu_5599e62e_89634cuda3std3__419piecewise_constructE
	.align		8
        /*0050*/ 	.dword	_ZN39_INTERNAL_d300579f_4_k_cu_5599e62e_89634cuda3std3__48in_placeE
	.align		8
        /*0058*/ 	.dword	_ZN39_INTERNAL_d300579f_4_k_cu_5599e62e_89634cuda3std6ranges3__45__cpo4swapE
	.align		8
        /*0060*/ 	.dword	_ZN39_INTERNAL_d300579f_4_k_cu_5599e62e_89634cuda3std6ranges3__45__cpo9iter_moveE
	.align		8
        /*0068*/ 	.dword	_ZN39_INTERNAL_d300579f_4_k_cu_5599e62e_89634cute7productE
	.align		8
        /*0070*/ 	.dword	_ZN39_INTERNAL_d300579f_4_k_cu_5599e62e_89634cute1_E
	.align		8
        /*0078*/ 	.dword	$str$25
	.align		8
        /*0080*/ 	.dword	$str$26
	.align		8
        /*0088*/ 	.dword	$str$27
	.align		8
        /*0090*/ 	.dword	$str$28


//--------------------- .text._ZN7cutlass13device_kernelINS_4gemm6kernel13GemmUniversalIN4cute5tupleIJiiiiEEENS1_10collective13CollectiveMmaINS1_35MainloopSm100TmaUmmaWarpSpecializedILi3ELi2ELi4ENS5_IJNS4_1CILi2EEESB_NSA_ILi1EEEEEEEENS5_IJNSA_ILi64EEENSA_ILi256EEENSA_ILi32EEEEEENS_12float_e5m2_tENS5_IJlSC_lEEESJ_SK_NS4_8TiledMMAINS4_8MMA_AtomIJNS4_10MMA_TraitsINS4_19SM100_MMA_F8F6F4_SSEJSJ_SJ_fSF_SG_NS4_17integral_constantINS4_4UMMA5MajorELSR_0EEESS_NSP_INSQ_7ScaleInELST_0EEESU_EEEEEENS4_6LayoutINS5_IJSC_SC_SC_EEENS5_IJNSA_ILi0EEESZ_SZ_EEEEENS5_IJNS4_10UnderscoreES12_S12_EEEEENS4_23SM90_TMA_LOAD_MULTICASTENS4_14ComposedLayoutINS4_7SwizzleILi1ELi4ELi3EEENS4_18smem_ptr_flag_bitsILi8EEENSX_INS5_IJNSA_ILi8EEESH_EEENS5_IJSH_SC_EEEEEEEvNS4_8identityES15_S1F_vS1G_EENS_8epilogue10collective18CollectiveEpilogueINS1I_23Sm100TmaWarpSpecializedILi4ELi2ELi32ELb0ELb0EEEJSI_NS5_IJNSX_ISF_SC_EES1N_EEESJ_SK_SJ_SK_NS1I_6fusion15FusionCallbacksIS1M_NS1P_17LinearCombinationISJ_fSJ_fLNS_15FloatRoundStyleE2EEESI_S1O_JEEENS4_5SM1004TMEM4LOAD26SM100_TMEM_LOAD_16dp32b32xENS4_13SM90_TMA_LOADENS16_INS17_ILi2ELi4ELi3EEES1A_NSX_INS5_IJS1B_SF_EEENS5_IJSF_SC_EEEEEEENS4_39AutoVectorizingCopyWithAssumedAlignmentILi128EEENS4_14SM90_TMA_STOREES24_S26_S26_EEEvvEEEEvNT_6ParamsE --------------------------
	.section	.text._ZN7cutlass13device_kernelINS_4gemm6kernel13GemmUniversalIN4cute5tupleIJiiiiEEENS1_10collective13CollectiveMmaINS1_35MainloopSm100TmaUmmaWarpSpecializedILi3ELi2ELi4ENS5_IJNS4_1CILi2EEESB_NSA_ILi1EEEEEEEENS5_IJNSA_ILi64EEENSA_ILi256EEENSA_ILi32EEEEEENS_12float_e5m2_tENS5_IJlSC_lEEESJ_SK_NS4_8TiledMMAINS4_8MMA_AtomIJNS4_10MMA_TraitsINS4_19SM100_MMA_F8F6F4_SSEJSJ_SJ_fSF_SG_NS4_17integral_constantINS4_4UMMA5MajorELSR_0EEESS_NSP_INSQ_7ScaleInELST_0EEESU_EEEEEENS4_6LayoutINS5_IJSC_SC_SC_EEENS5_IJNSA_ILi0EEESZ_SZ_EEEEENS5_IJNS4_10UnderscoreES12_S12_EEEEENS4_23SM90_TMA_LOAD_MULTICASTENS4_14ComposedLayoutINS4_7SwizzleILi1ELi4ELi3EEENS4_18smem_ptr_flag_bitsILi8EEENSX_INS5_IJNSA_ILi8EEESH_EEENS5_IJSH_SC_EEEEEEEvNS4_8identityES15_S1F_vS1G_EENS_8epilogue10collective18CollectiveEpilogueINS1I_23Sm100TmaWarpSpecializedILi4ELi2ELi32ELb0ELb0EEEJSI_NS5_IJNSX_ISF_SC_EES1N_EEESJ_SK_SJ_SK_NS1I_6fusion15FusionCallbacksIS1M_NS1P_17LinearCombinationISJ_fSJ_fLNS_15FloatRoundStyleE2EEESI_S1O_JEEENS4_5SM1004TMEM4LOAD26SM100_TMEM_LOAD_16dp32b32xENS4_13SM90_TMA_LOADENS16_INS17_ILi2ELi4ELi3EEES1A_NSX_INS5_IJS1B_SF_EEENS5_IJSF_SC_EEEEEEENS4_39AutoVectorizingCopyWithAssumedAlignmentILi128EEENS4_14SM90_TMA_STOREES24_S26_S26_EEEvvEEEEvNT_6ParamsE,"ax",@progbits
	.align	128
.text._ZN7cutlass13device_kernelINS_4gemm6kernel13GemmUniversalIN4cute5tupleIJiiiiEEENS1_10collective13CollectiveMmaINS1_35MainloopSm100TmaUmmaWarpSpecializedILi3ELi2ELi4ENS5_IJNS4_1CILi2EEESB_NSA_ILi1EEEEEEEENS5_IJNSA_ILi64EEENSA_ILi256EEENSA_ILi32EEEEEENS_12float_e5m2_tENS5_IJlSC_lEEESJ_SK_NS4_8TiledMMAINS4_8MMA_AtomIJNS4_10MMA_TraitsINS4_19SM100_MMA_F8F6F4_SSEJSJ_SJ_fSF_SG_NS4_17integral_constantINS4_4UMMA5MajorELSR_0EEESS_NSP_INSQ_7ScaleInELST_0EEESU_EEEEEENS4_6LayoutINS5_IJSC_SC_SC_EEENS5_IJNSA_ILi0EEESZ_SZ_EEEEENS5_IJNS4_10UnderscoreES12_S12_EEEEENS4_23SM90_TMA_LOAD_MULTICASTENS4_14ComposedLayoutINS4_7SwizzleILi1ELi4ELi3EEENS4_18smem_ptr_flag_bitsILi8EEENSX_INS5_IJNSA_ILi8EEESH_EEENS5_IJSH_SC_EEEEEEEvNS4_8identityES15_S1F_vS1G_EENS_8epilogue10collective18CollectiveEpilogueINS1I_23Sm100TmaWarpSpecializedILi4ELi2ELi32ELb0ELb0EEEJSI_NS5_IJNSX_ISF_SC_EES1N_EEESJ_SK_SJ_SK_NS1I_6fusion15FusionCallbacksIS1M_NS1P_17LinearCombinationISJ_fSJ_fLNS_15FloatRoundStyleE2EEESI_S1O_JEEENS4_5SM1004TMEM4LOAD26SM100_TMEM_LOAD_16dp32b32xENS4_13SM90_TMA_LOADENS16_INS17_ILi2ELi4ELi3EEES1A_NSX_INS5_IJS1B_SF_EEENS5_IJSF_SC_EEEEEEENS4_39AutoVectorizingCopyWithAssumedAlignmentILi128EEENS4_14SM90_TMA_STOREES24_S26_S26_EEEvvEEEEvNT_6ParamsE:
        .type           _ZN7cutlass13device_kernelINS_4gemm6kernel13GemmUniversalIN4cute5tupleIJiiiiEEENS1_10collective13CollectiveMmaINS1_35MainloopSm100TmaUmmaWarpSpecializedILi3ELi2ELi4ENS5_IJNS4_1CILi2EEESB_NSA_ILi1EEEEEEEENS5_IJNSA_ILi64EEENSA_ILi256EEENSA_ILi32EEEEEENS_12float_e5m2_tENS5_IJlSC_lEEESJ_SK_NS4_8TiledMMAINS4_8MMA_AtomIJNS4_10MMA_TraitsINS4_19SM100_MMA_F8F6F4_SSEJSJ_SJ_fSF_SG_NS4_17integral_constantINS4_4UMMA5MajorELSR_0EEESS_NSP_INSQ_7ScaleInELST_0EEESU_EEEEEENS4_6LayoutINS5_IJSC_SC_SC_EEENS5_IJNSA_ILi0EEESZ_SZ_EEEEENS5_IJNS4_10UnderscoreES12_S12_EEEEENS4_23SM90_TMA_LOAD_MULTICASTENS4_14ComposedLayoutINS4_7SwizzleILi1ELi4ELi3EEENS4_18smem_ptr_flag_bitsILi8EEENSX_INS5_IJNSA_ILi8EEESH_EEENS5_IJSH_SC_EEEEEEEvNS4_8identityES15_S1F_vS1G_EENS_8epilogue10collective18CollectiveEpilogueINS1I_23Sm100TmaWarpSpecializedILi4ELi2ELi32ELb0ELb0EEEJSI_NS5_IJNSX_ISF_SC_EES1N_EEESJ_SK_SJ_SK_NS1I_6fusion15FusionCallbacksIS1M_NS1P_17LinearCombinationISJ_fSJ_fLNS_15FloatRoundStyleE2EEESI_S1O_JEEENS4_5SM1004TMEM4LOAD26SM100_TMEM_LOAD_16dp32b32xENS4_13SM90_TMA_LOADENS16_INS17_ILi2ELi4ELi3EEES1A_NSX_INS5_IJS1B_SF_EEENS5_IJSF_SC_EEEEEEENS4_39AutoVectorizingCopyWithAssumedAlignmentILi128EEENS4_14SM90_TMA_STOREES24_S26_S26_EEEvvEEEEvNT_6ParamsE,@function
        .size           _ZN7cutlass13device_kernelINS_4gemm6kernel13GemmUniversalIN4cute5tupleIJiiiiEEENS1_10collective13CollectiveMmaINS1_35MainloopSm100TmaUmmaWarpSpecializedILi3ELi2ELi4ENS5_IJNS4_1CILi2EEESB_NSA_ILi1EEEEEEEENS5_IJNSA_ILi64EEENSA_ILi256EEENSA_ILi32EEEEEENS_12float_e5m2_tENS5_IJlSC_lEEESJ_SK_NS4_8TiledMMAINS4_8MMA_AtomIJNS4_10MMA_TraitsINS4_19SM100_MMA_F8F6F4_SSEJSJ_SJ_fSF_SG_NS4_17integral_constantINS4_4UMMA5MajorELSR_0EEESS_NSP_INSQ_7ScaleInELST_0EEESU_EEEEEENS4_6LayoutINS5_IJSC_SC_SC_EEENS5_IJNSA_ILi0EEESZ_SZ_EEEEENS5_IJNS4_10UnderscoreES12_S12_EEEEENS4_23SM90_TMA_LOAD_MULTICASTENS4_14ComposedLayoutINS4_7SwizzleILi1ELi4ELi3EEENS4_18smem_ptr_flag_bitsILi8EEENSX_INS5_IJNSA_ILi8EEESH_EEENS5_IJSH_SC_EEEEEEEvNS4_8identityES15_S1F_vS1G_EENS_8epilogue10collective18CollectiveEpilogueINS1I_23Sm100TmaWarpSpecializedILi4ELi2ELi32ELb0ELb0EEEJSI_NS5_IJNSX_ISF_SC_EES1N_EEESJ_SK_SJ_SK_NS1I_6fusion15FusionCallbacksIS1M_NS1P_17LinearCombinationISJ_fSJ_fLNS_15FloatRoundStyleE2EEESI_S1O_JEEENS4_5SM1004TMEM4LOAD26SM100_TMEM_LOAD_16dp32b32xENS4_13SM90_TMA_LOADENS16_INS17_ILi2ELi4ELi3EEES1A_NSX_INS5_IJS1B_SF_EEENS5_IJSF_SC_EEEEEEENS4_39AutoVectorizingCopyWithAssumedAlignmentILi128EEENS4_14SM90_TMA_STOREES24_S26_S26_EEEvvEEEEvNT_6ParamsE,(.L_x_174 - _ZN7cutlass13device_kernelINS_4gemm6kernel13GemmUniversalIN4cute5tupleIJiiiiEEENS1_10collective13CollectiveMmaINS1_35MainloopSm100TmaUmmaWarpSpecializedILi3ELi2ELi4ENS5_IJNS4_1CILi2EEESB_NSA_ILi1EEEEEEEENS5_IJNSA_ILi64EEENSA_ILi256EEENSA_ILi32EEEEEENS_12float_e5m2_tENS5_IJlSC_lEEESJ_SK_NS4_8TiledMMAINS4_8MMA_AtomIJNS4_10MMA_TraitsINS4_19SM100_MMA_F8F6F4_SSEJSJ_SJ_fSF_SG_NS4_17integral_constantINS4_4UMMA5MajorELSR_0EEESS_NSP_INSQ_7ScaleInELST_0EEESU_EEEEEENS4_6LayoutINS5_IJSC_SC_SC_EEENS5_IJNSA_ILi0EEESZ_SZ_EEEEENS5_IJNS4_10UnderscoreES12_S12_EEEEENS4_23SM90_TMA_LOAD_MULTICASTENS4_14ComposedLayoutINS4_7SwizzleILi1ELi4ELi3EEENS4_18smem_ptr_flag_bitsILi8EEENSX_INS5_IJNSA_ILi8EEESH_EEENS5_IJSH_SC_EEEEEEEvNS4_8identityES15_S1F_vS1G_EENS_8epilogue10collective18CollectiveEpilogueINS1I_23Sm100TmaWarpSpecializedILi4ELi2ELi32ELb0ELb0EEEJSI_NS5_IJNSX_ISF_SC_EES1N_EEESJ_SK_SJ_SK_NS1I_6fusion15FusionCallbacksIS1M_NS1P_17LinearCombinationISJ_fSJ_fLNS_15FloatRoundStyleE2EEESI_S1O_JEEENS4_5SM1004TMEM4LOAD26SM100_TMEM_LOAD_16dp32b32xENS4_13SM90_TMA_LOADENS16_INS17_ILi2ELi4ELi3EEES1A_NSX_INS5_IJS1B_SF_EEENS5_IJSF_SC_EEEEEEENS4_39AutoVectorizingCopyWithAssumedAlignmentILi128EEENS4_14SM90_TMA_STOREES24_S26_S26_EEEvvEEEEvNT_6ParamsE)
        .other          _ZN7cutlass13device_kernelINS_4gemm6kernel13GemmUniversalIN4cute5tupleIJiiiiEEENS1_10collective13CollectiveMmaINS1_35MainloopSm100TmaUmmaWarpSpecializedILi3ELi2ELi4ENS5_IJNS4_1CILi2EEESB_NSA_ILi1EEEEEEEENS5_IJNSA_ILi64EEENSA_ILi256EEENSA_ILi32EEEEEENS_12float_e5m2_tENS5_IJlSC_lEEESJ_SK_NS4_8TiledMMAINS4_8MMA_AtomIJNS4_10MMA_TraitsINS4_19SM100_MMA_F8F6F4_SSEJSJ_SJ_fSF_SG_NS4_17integral_constantINS4_4UMMA5MajorELSR_0EEESS_NSP_INSQ_7ScaleInELST_0EEESU_EEEEEENS4_6LayoutINS5_IJSC_SC_SC_EEENS5_IJNSA_ILi0EEESZ_SZ_EEEEENS5_IJNS4_10UnderscoreES12_S12_EEEEENS4_23SM90_TMA_LOAD_MULTICASTENS4_14ComposedLayoutINS4_7SwizzleILi1ELi4ELi3EEENS4_18smem_ptr_flag_bitsILi8EEENSX_INS5_IJNSA_ILi8EEESH_EEENS5_IJSH_SC_EEEEEEEvNS4_8identityES15_S1F_vS1G_EENS_8epilogue10collective18CollectiveEpilogueINS1I_23Sm100TmaWarpSpecializedILi4ELi2ELi32ELb0ELb0EEEJSI_NS5_IJNSX_ISF_SC_EES1N_EEESJ_SK_SJ_SK_NS1I_6fusion15FusionCallbacksIS1M_NS1P_17LinearCombinationISJ_fSJ_fLNS_15FloatRoundStyleE2EEESI_S1O_JEEENS4_5SM1004TMEM4LOAD26SM100_TMEM_LOAD_16dp32b32xENS4_13SM90_TMA_LOADENS16_INS17_ILi2ELi4ELi3EEES1A_NSX_INS5_IJS1B_SF_EEENS5_IJSF_SC_EEEEEEENS4_39AutoVectorizingCopyWithAssumedAlignmentILi128EEENS4_14SM90_TMA_STOREES24_S26_S26_EEEvvEEEEvNT_6ParamsE,@"STO_CUDA_ENTRY STV_DEFAULT"
_ZN7cutlass13device_kernelINS_4gemm6kernel13GemmUniversalIN4cute5tupleIJiiiiEEENS1_10collective13CollectiveMmaINS1_35MainloopSm100TmaUmmaWarpSpecializedILi3ELi2ELi4ENS5_IJNS4_1CILi2EEESB_NSA_ILi1EEEEEEEENS5_IJNSA_ILi64EEENSA_ILi256EEENSA_ILi32EEEEEENS_12float_e5m2_tENS5_IJlSC_lEEESJ_SK_NS4_8TiledMMAINS4_8MMA_AtomIJNS4_10MMA_TraitsINS4_19SM100_MMA_F8F6F4_SSEJSJ_SJ_fSF_SG_NS4_17integral_constantINS4_4UMMA5MajorELSR_0EEESS_NSP_INSQ_7ScaleInELST_0EEESU_EEEEEENS4_6LayoutINS5_IJSC_SC_SC_EEENS5_IJNSA_ILi0EEESZ_SZ_EEEEENS5_IJNS4_10UnderscoreES12_S12_EEEEENS4_23SM90_TMA_LOAD_MULTICASTENS4_14ComposedLayoutINS4_7SwizzleILi1ELi4ELi3EEENS4_18smem_ptr_flag_bitsILi8EEENSX_INS5_IJNSA_ILi8EEESH_EEENS5_IJSH_SC_EEEEEEEvNS4_8identityES15_S1F_vS1G_EENS_8epilogue10collective18CollectiveEpilogueINS1I_23Sm100TmaWarpSpecializedILi4ELi2ELi32ELb0ELb0EEEJSI_NS5_IJNSX_ISF_SC_EES1N_EEESJ_SK_SJ_SK_NS1I_6fusion15FusionCallbacksIS1M_NS1P_17LinearCombinationISJ_fSJ_fLNS_15FloatRoundStyleE2EEESI_S1O_JEEENS4_5SM1004TMEM4LOAD26SM100_TMEM_LOAD_16dp32b32xENS4_13SM90_TMA_LOADENS16_INS17_ILi2ELi4ELi3EEES1A_NSX_INS5_IJS1B_SF_EEENS5_IJSF_SC_EEEEEEENS4_39AutoVectorizingCopyWithAssumedAlignmentILi128EEENS4_14SM90_TMA_STOREES24_S26_S26_EEEvvEEEEvNT_6ParamsE:
[----:B------:R-:W1:Y:S01]  /*0000*/  LDC R1, c[0x0][0x37c] ;  /* 0x0000df00ff017b82 */ /* 0x000e620000000800 */
[----:B------:R-:W2:Y:S01]  /*0010*/  S2R R95, SR_TID.X ;  /* 0x00000000005f7919 */ /* 0x000ea20000002100 */
[----:B------:R-:W3:Y:S01]  /*0020*/  LDCU.64 UR8, c[0x0][0x890] ;  /* 0x00011200ff0877ac */ /* 0x000ee20008000a00 */
[----:B------:R-:W-:Y:S02]  /*0030*/  PRMT R85, RZ, 0x7610, R85 ;  /* 0x00007610ff557816 */ /* 0x000fe40000000055 */
[----:B------:R-:W-:Y:S01]  /*0040*/  ELECT P3, URZ, PT ;  /* 0x0000000000ff782f */ /* 0x000fe20003860000 */
[----:B---3--:R-:W-:-:S04]  /*0050*/  UISETP.NE.U32.AND UP0, UPT, UR8, URZ, UPT ;  /* 0x000000ff0800728c */ /* 0x008fc8000bf05070 */
[----:B------:R-:W-:Y:S01]  /*0060*/  UISETP.NE.AND.EX UP0, UPT, UR9, URZ, UPT, UP0 ;  /* 0x000000ff0900728c */ /* 0x000fe2000bf05300 */
[----:B--2---:R-:W-:-:S05]  /*0070*/  SHF.R.U32.HI R86, RZ, 0x5, R95 ;  /* 0x00000005ff567819 */ /* 0x004fca000001165f */
[----:B------:R-:W2:Y:S02]  /*0080*/  SHFL.IDX PT, R0, R86, RZ, 0x1f ;  /* 0x00001fff56007589 */ /* 0x000ea400000e0000 */
[----:B--2---:R-:W-:Y:S01]  /*0090*/  R2UR UR17, R0 ;  /* 0x00000000001172ca */ /* 0x004fe200000e0000 */
[----:B-1----:R-:W-:-:S14]  /*00a0*/  BRA.U UP0, `(.L_x_0) ;  /* 0x0000000100307547 */ /* 0x002fdc000b800000 */
[----:B------:R-:W1:Y:S02]  /*00b0*/  LDCU.64 UR4, c[0x0][0x888] ;  /* 0x00011100ff0477ac */ /* 0x000e640008000a00 */
[----:B-1----:R-:W-:-:S04]  /*00c0*/  UISETP.NE.U32.AND UP0, UPT, UR4, URZ, UPT ;  /* 0x000000ff0400728c */ /* 0x002fc8000bf05070 */
[----:B------:R-:W-:-:S09]  /*00d0*/  UISETP.NE.AND.EX UP0, UPT, UR5, URZ, UPT, UP0 ;  /* 0x000000ff0500728c */ /* 0x000fd2000bf05300 */
[----:B------:R-:W-:Y:S05]  /*00e0*/  BRA.U !UP0, `(.L_x_1) ;  /* 0x0000000108147547 */ /* 0x000fea000b800000 */
[----:B------:R-:W1:Y:S01]  /*00f0*/  LDC.64 R2, c[0x0][0x888] ;  /* 0x00022200ff027b82 */ /* 0x000e620000000a00 */
[----:B------:R-:W1:Y:S02]  /*0100*/  LDCU.64 UR4, c[0x0][0x358] ;  /* 0x00006b00ff0477ac */ /* 0x000e640008000a00 */
[----:B-1----:R1:W5:Y:S01]  /*0110*/  LDG.E R41, desc[UR4][R2.64] ;  /* 0x0000000402297981 */ /* 0x002362000c1e1900 */
[----:B------:R-:W-:Y:S01]  /*0120*/  HFMA2 R85, -RZ, RZ, 0, 5.9604644775390625e-08 ;  /* 0x00000001ff557431 */ /* 0x000fe200000001ff */
[----:B------:R-:W-:Y:S05]  /*0130*/  BRA `(.L_x_0) ;  /* 0x00000000000c7947 */ /* 0x000fea0003800000 */
.L_x_1:
[----:B------:R-:W1:Y:S01]  /*0140*/  LDCU UR4, c[0x0][0x880] ;  /* 0x00011000ff0477ac */ /* 0x000e620008000800 */
[----:B------:R-:W-:Y:S01]  /*0150*/  HFMA2 R85, -RZ, RZ, 0, 5.9604644775390625e-08 ;  /* 0x00000001ff557431 */ /* 0x000fe200000001ff */
[----:B-1----:R-:W-:-:S07]  /*0160*/  MOV R41, UR4 ;  /* 0x0000000400297c02 */ /* 0x002fce0008000f00 */
.L_x_0:
[----:B------:R-:W2:Y:S02]  /*0170*/  LDCU.64 UR4, c[0x0][0x8b0] ;  /* 0x00011600ff0477ac */ /* 0x000ea40008000a00 */
[----:B--2---:R-:W-:-:S04]  /*0180*/  UISETP.NE.U32.AND UP0, UPT, UR4, URZ, UPT ;  /* 0x000000ff0400728c */ /* 0x004fc8000bf05070 */
[----:B------:R-:W-:-:S09]  /*0190*/  UISETP.NE.AND.EX UP0, UPT, UR5, URZ, UPT, UP0 ;  /* 0x000000ff0500728c */ /* 0x000fd2000bf05300 */
[----:B------:R-:W-:Y:S05]  /*01a0*/  BRA.U UP0, `(.L_x_2) ;  /* 0x0000000100287547 */ /* 0x000fea000b800000 */
[----:B------:R-:W2:Y:S02]  /*01b0*/  LDCU.64 UR4, c[0x0][0x8a8] ;  /* 0x00011500ff0477ac */ /* 0x000ea40008000a00 */
[----:B--2---:R-:W-:-:S04]  /*01c0*/  UISETP.NE.U32.AND UP0, UPT, UR4, URZ, UPT ;  /* 0x000000ff0400728c */ /* 0x004fc8000bf05070 */
[----:B------:R-:W-:-:S09]  /*01d0*/  UISETP.NE.AND.EX UP0, UPT, UR5, URZ, UPT, UP0 ;  /* 0x000000ff0500728c */ /* 0x000fd2000bf05300 */
[----:B------:R-:W-:Y:S05]  /*01e0*/  BRA.U !UP0, `(.L_x_3) ;  /* 0x0000000108107547 */ /* 0x000fea000b800000 */
[----:B------:R-:W2:Y:S01]  /*01f0*/  LDC.64 R38, c[0x0][0x8a8] ;  /* 0x00022a00ff267b82 */ /* 0x000ea20000000a00 */
[----:B------:R-:W2:Y:S02]  /*0200*/  LDCU.64 UR4, c[0x0][0x358] ;  /* 0x00006b00ff0477ac */ /* 0x000ea40008000a00 */
[----:B--2---:R2:W5:Y:S01]  /*0210*/  LDG.E R38, desc[UR4][R38.64] ;  /* 0x0000000426267981 */ /* 0x004562000c1e1900 */
[----:B------:R-:W-:Y:S05]  /*0220*/  BRA `(.L_x_2) ;  /* 0x0000000000087947 */ /* 0x000fea0003800000 */
.L_x_3:
[----:B------:R-:W2:Y:S02]  /*0230*/  LDCU UR4, c[0x0][0x8a0] ;  /* 0x00011400ff0477ac */ /* 0x000ea40008000800 */
[----:B--2---:R-:W-:Y:S02]  /*0240*/  MOV R38, UR4 ;  /* 0x0000000400267c02 */ /* 0x004fe40008000f00 */
.L_x_2:
[----:B------:R-:W-:Y:S01]  /*0250*/  IMAD.U32 R0, RZ, RZ, UR17 ;  /* 0x00000011ff007e24 */ /* 0x000fe2000f8e00ff */
[----:B------:R-:W-:Y:S04]  /*0260*/  BSSY.RECONVERGENT B0, `(.L_x_4) ;  /* 0x000000c000007945 */ /* 0x000fe80003800200 */
[C---:B------:R-:W-:Y:S02]  /*0270*/  ISETP.NE.OR P1, PT, R0.reuse, 0x1, !P3 ;  /* 0x000000010000780c */ /* 0x040fe40005f25670 */
[----:B------:R-:W-:-:S11]  /*0280*/  ISETP.NE.OR P0, PT, R0, 0x3, !P3 ;  /* 0x000000030000780c */ /* 0x000fd60005f05670 */
[----:B------:R-:W-:Y:S05]  /*0290*/  @P1 BRA `(.L_x_5) ;  /* 0x0000000000201947 */ /* 0x000fea0003800000 */
[----:B------:R-:W3:Y:S02]  /*02a0*/  LDCU.64 UR4, c[0x0][0x348] ;  /* 0x00006900ff0477ac */ /* 0x000ee40008000a00 */
[----:B---3--:R-:W-:Y:S02]  /*02b0*/  UIADD3 UR6, UP1, UPT, UR4, 0x80, URZ ;  /* 0x0000008004067890 */ /* 0x008fe4000ff3e0ff */
[----:B------:R-:W-:Y:S02]  /*02c0*/  UIADD3 UR4, UP0, UPT, UR4, 0x180, URZ ;  /* 0x0000018004047890 */ /* 0x000fe4000ff1e0ff */
[----:B------:R-:W-:Y:S02]  /*02d0*/  UIADD3.X UR7, UPT, UPT, URZ, UR5, URZ, UP1, !UPT ;  /* 0x00000005ff077290 */ /* 0x000fe40008ffe4ff */
[----:B------:R-:W-:-:S07]  /*02e0*/  UIADD3.X UR5, UPT, UPT, URZ, UR5, URZ, UP0, !UPT ;  /* 0x00000005ff057290 */ /* 0x000fce00087fe4ff */
[----:B------:R3:W-:Y:S02]  /*02f0*/  UTMACCTL.PF [UR6] ;  /* 0x00000000060079b9 */ /* 0x0007e40008040000 */
[----:B------:R3:W-:Y:S02]  /*0300*/  UTMACCTL.PF [UR4] ;  /* 0x00000000040079b9 */ /* 0x0007e40008040000 */
[----:B---3--:R-:W-:Y:S01]  /*0310*/  NOP ;  /* 0x0000000000007918 */ /* 0x008fe20000000000 */
.L_x_5:
[----:B------:R-:W-:Y:S05]  /*0320*/  BSYNC.RECONVERGENT B0 ;  /* 0x0000000000007941 */ /* 0x000fea0003800200 */
.L_x_4:
[----:B------:R-:W-:Y:S04]  /*0330*/  BSSY.RECONVERGENT B0, `(.L_x_6) ;  /* 0x000000a000007945 */ /* 0x000fe80003800200 */
        /* <DEDUP_REMOVED lines=9> */
.L_x_7:
[----:B------:R-:W-:Y:S05]  /*03d0*/  BSYNC.RECONVERGENT B0 ;  /* 0x0000000000007941 */ /* 0x000fea0003800200 */
.L_x_6:
[----:B------:R-:W3:Y:S01]  /*03e0*/  LDCU.64 UR4, c[0x0][0x888] ;  /* 0x00011100ff0477ac */ /* 0x000ee20008000a00 */
[----:B------:R-:W-:Y:S02]  /*03f0*/  UISETP.EQ.U32.AND UP1, UPT, UR8, URZ, UPT ;  /* 0x000000ff0800728c */ /* 0x000fe4000bf22070 */
[----:B------:R-:W-:Y:S02]  /*0400*/  UPLOP3.LUT UP3, UPT, UPT, UPT, UPT, 0x80, 0x8 ;  /* 0x000000000008789c */ /* 0x000fe40003f6f070 */
[----:B---3--:R-:W-:-:S04]  /*0410*/  UISETP.NE.U32.AND UP0, UPT, UR4, URZ, UPT ;  /* 0x000000ff0400728c */ /* 0x008fc8000bf05070 */
[----:B------:R-:W-:-:S04]  /*0420*/  UISETP.NE.AND.EX UP0, UPT, UR5, URZ, UPT, UP0 ;  /* 0x000000ff0500728c */ /* 0x000fc8000bf05300 */
[----:B------:R-:W-:-:S04]  /*0430*/  UISETP.EQ.OR.EX UP2, UPT, UR9, URZ, !UP0, UP1 ;  /* 0x000000ff0900728c */ /* 0x000fc8000c742710 */
[----:B------:R-:W-:-:S06]  /*0440*/  UP2UR UR4, UPR, URZ, 0x4 ;  /* 0x00000004ff047883 */ /* 0x000fcc0008000000 */
[----:B------:R-:W-:Y:S01]  /*0450*/  MOV R88, UR4 ;  /* 0x0000000400587c02 */ /* 0x000fe20008000f00 */
[----:B------:R-:W-:Y:S06]  /*0460*/  BRA.U !UP2, `(.L_x_8) ;  /* 0x000000010a207547 */ /* 0x000fec000b800000 */
[----:B------:R-:W-:Y:S01]  /*0470*/  UISETP.NE.U32.AND UP1, UPT, UR8, URZ, UPT ;  /* 0x000000ff0800728c */ /* 0x000fe2000bf25070 */
[----:B-----5:R-:W-:Y:S01]  /*0480*/  FSETP.NEU.AND P0, PT, R41, RZ, PT ;  /* 0x000000ff2900720b */ /* 0x020fe20003f0d000 */
[----:B------:R-:W-:Y:S02]  /*0490*/  USEL UR4, URZ, 0xffffffff, UP0 ;  /* 0xffffffffff047887 */ /* 0x000fe40008000000 */
[----:B------:R-:W-:-:S10]  /*04a0*/  UISETP.NE.AND.EX UP1, UPT, UR9, URZ, UPT, UP1 ;  /* 0x000000ff0900728c */ /* 0x000fd4000bf25310 */
[----:B------:R-:W-:Y:S01]  /*04b0*/  VOTEU.ANY UP0, P0 ;  /* 0x0000000000ff7886 */ /* 0x000fe20000000100 */
[----:B------:R-:W-:-:S04]  /*04c0*/  @!UP1 USEL UR4, URZ, 0xffffffff, UP0 ;  /* 0xffffffffff049887 */ /* 0x000fc80008000000 */
[----:B------:R-:W-:-:S04]  /*04d0*/  ULOP3.LUT UR4, UR4, 0x1, URZ, 0xc0, !UPT ;  /* 0x0000000104047892 */ /* 0x000fc8000f8ec0ff */
[----:B------:R-:W-:-:S11]  /*04e0*/  UISETP.NE.U32.AND UP3, UPT, UR4, 0x1, UPT ;  /* 0x000000010400788c */ /* 0x000fd6000bf65070 */
.L_x_8:
[----:B-1----:R-:W1:Y:S01]  /*04f0*/  SHFL.IDX PT, R2, R86, RZ, 0x1f ;  /* 0x00001fff56027589 */ /* 0x002e6200000e0000 */
[----:B------:R-:W-:-:S04]  /*0500*/  UISETP.NE.AND UP0, UPT, UR17, 0x2, UPT ;  /* 0x000000021100788c */ /* 0x000fc8000bf05270 */
[----:B------:R-:W-:Y:S01]  /*0510*/  USEL UR48, URZ, 0x1, UP0 ;  /* 0x00000001ff307887 */ /* 0x000fe20008000000 */
[----:B-1----:R-:W-:-:S13]  /*0520*/  ISETP.NE.AND P0, PT, R2, RZ, PT ;  /* 0x000000ff0200720c */ /* 0x002fda0003f05270 */
[----:B------:R-:W-:Y:S05]  /*0530*/  @P0 BRA `(.L_x_9) ;  /* 0x0000000000500947 */ /* 0x000fea0003800000 */
[----:B------:R-:W1:Y:S01]  /*0540*/  S2UR UR4, SR_CgaCtaId ;  /* 0x00000000000479c3 */ /* 0x000e620000008800 */
[----:B------:R-:W-:Y:S01]  /*0550*/  UMOV UR5, 0x400 ;  /* 0x0000040000057882 */ /* 0x000fe20000000000 */
[----:B------:R-:W-:Y:S01]  /*0560*/  UMOV UR8, 0x1 ;  /* 0x0000000100087882 */ /* 0x000fe20000000000 */
[----:B------:R-:W-:Y:S01]  /*0570*/  UMOV UR6, 0x3 ;  /* 0x0000000300067882 */ /* 0x000fe20000000000 */
[----:B------:R-:W-:-:S04]  /*0580*/  UIADD3 UR8, UPT, UPT, -UR8, 0x100000, URZ ;  /* 0x0010000008087890 */ /* 0x000fc8000fffe1ff */
[----:B------:R-:W-:Y:S02]  /*0590*/  USHF.L.U32 UR9, UR8, 0xb, URZ ;  /* 0x0000000b08097899 */ /* 0x000fe400080006ff */
[----:B------:R-:W-:Y:S02]  /*05a0*/  USHF.L.U32 UR8, UR8, 0x1, URZ ;  /* 0x0000000108087899 */ /* 0x000fe400080006ff */
[----:B------:R-:W-:-:S04]  /*05b0*/  UIADD3 UR6, UPT, UPT, -UR6, 0x100000, URZ ;  /* 0x0010000006067890 */ /* 0x000fc8000fffe1ff */
[----:B------:R-:W-:Y:S02]  /*05c0*/  USHF.L.U32 UR7, UR6, 0xb, URZ ;  /* 0x0000000b06077899 */ /* 0x000fe400080006ff */
[----:B------:R-:W-:Y:S01]  /*05d0*/  USHF.L.U32 UR6, UR6, 0x1, URZ ;  /* 0x0000000106067899 */ /* 0x000fe200080006ff */
[----:B------:R-:W-:Y:S01]  /*05e0*/  ELECT P0, URZ, PT ;  /* 0x0000000000ff782f */ /* 0x000fe20003800000 */
[----:B-1----:R-:W-:Y:S01]  /*05f0*/  ULEA UR4, UR4, UR5, 0x18 ;  /* 0x0000000504047291 */ /* 0x002fe2000f8ec0ff */
[----:B------:R-:W1:Y:S11]  /*0600*/  FENCE.VIEW.ASYNC.S ;  /* 0x00000000000073c6 */ /* 0x000e760000000000 */
[----:B-1----:R1:W3:Y:S01]  /*0610*/  SYNCS.EXCH.64 URZ, [UR4], UR8 ;  /* 0x0000000804ff75b2 */ /* 0x0022e20008000100 */
[----:B------:R1:W4:Y:S01]  /*0620*/  SYNCS.EXCH.64 URZ, [UR4+0x18], UR6 ;  /* 0x0000180604ff75b2 */ /* 0x0003220008000100 */
[----:B------:R1:W1:Y:S01]  /*0630*/  SYNCS.EXCH.64 URZ, [UR4+0x8], UR8 ;  /* 0x0000080804ff75b2 */ /* 0x0002620008000100 */
[----:B------:R1:W1:Y:S01]  /*0640*/  SYNCS.EXCH.64 URZ, [UR4+0x20], UR6 ;  /* 0x0000200604ff75b2 */ /* 0x0002620008000100 */
[----:B------:R1:W1:Y:S01]  /*0650*/  SYNCS.EXCH.64 URZ, [UR4+0x10], UR8 ;  /* 0x0000100804ff75b2 */ /* 0x0002620008000100 */
[----:B------:R1:W1:Y:S01]  /*0660*/  SYNCS.EXCH.64 URZ, [UR4+0x28], UR6 ;  /* 0x0000280604ff75b2 */ /* 0x0002620008000100 */
[----:B------:R-:W-:Y:S01]  /*0670*/  NOP ;  /* 0x0000000000007918 */ /* 0x000fe20000000000 */
.L_x_9:
[----:B------:R-:W2:Y:S01]  /*0680*/  SHFL.IDX PT, R2, R86, RZ, 0x1f ;  /* 0x00001fff56027589 */ /* 0x000ea200000e0000 */
[----:B------:R-:W-:Y:S01]  /*0690*/  NOP ;  /* 0x0000000000007918 */ /* 0x000fe20000000000 */
[----:B--2---:R-:W-:-:S13]  /*06a0*/  ISETP.NE.AND P0, PT, R2, 0x1, PT ;  /* 0x000000010200780c */ /* 0x004fda0003f05270 */
[----:B------:R-:W-:Y:S05]  /*06b0*/  @P0 BRA `(.L_x_10) ;  /* 0x0000000000580947 */ /* 0x000fea0003800000 */
[----:B-1----:R-:W1:Y:S01]  /*06c0*/  S2UR UR4, SR_CgaCtaId ;  /* 0x00000000000479c3 */ /* 0x002e620000008800 */
        /* <DEDUP_REMOVED lines=12> */
[----:B-1----:R2:W1:Y:S01]  /*0790*/  SYNCS.EXCH.64 URZ, [UR4+0x30], UR8 ;  /* 0x0000300804ff75b2 */ /* 0x0024620008000100 */
[----:B------:R2:W1:Y:S01]  /*07a0*/  SYNCS.EXCH.64 URZ, [UR4+0x50], UR6 ;  /* 0x0000500604ff75b2 */ /* 0x0004620008000100 */
[----:B------:R2:W1:Y:S01]  /*07b0*/  SYNCS.EXCH.64 URZ, [UR4+0x38], UR8 ;  /* 0x0000380804ff75b2 */ /* 0x0004620008000100 */
[----:B------:R2:W1:Y:S01]  /*07c0*/  SYNCS.EXCH.64 URZ, [UR4+0x58], UR6 ;  /* 0x0000580604ff75b2 */ /* 0x0004620008000100 */
[----:B------:R2:W1:Y:S01]  /*07d0*/  SYNCS.EXCH.64 URZ, [UR4+0x40], UR8 ;  /* 0x0000400804ff75b2 */ /* 0x0004620008000100 */
[----:B------:R2:W1:Y:S01]  /*07e0*/  SYNCS.EXCH.64 URZ, [UR4+0x60], UR6 ;  /* 0x0000600604ff75b2 */ /* 0x0004620008000100 */
[----:B------:R2:W1:Y:S01]  /*07f0*/  SYNCS.EXCH.64 URZ, [UR4+0x48], UR8 ;  /* 0x0000480804ff75b2 */ /* 0x0004620008000100 */
[----:B------:R2:W1:Y:S02]  /*0800*/  SYNCS.EXCH.64 URZ, [UR4+0x68], UR6 ;  /* 0x0000680604ff75b2 */ /* 0x0004640008000100 */
[----:B--2---:R-:W-:Y:S01]  /*0810*/  NOP ;  /* 0x0000000000007918 */ /* 0x004fe20000000000 */
.L_x_10:
[----:B------:R-:W2:Y:S01]  /*0820*/  SHFL.IDX PT, R2, R86, RZ, 0x1f ;  /* 0x00001fff56027589 */ /* 0x000ea200000e0000 */
[----:B------:R-:W-:Y:S01]  /*0830*/  NOP ;  /* 0x0000000000007918 */ /* 0x000fe20000000000 */
[----:B--2---:R-:W-:-:S13]  /*0840*/  ISETP.NE.AND P0, PT, R2, 0x3, PT ;  /* 0x000000030200780c */ /* 0x004fda0003f05270 */
[----:B------:R-:W-:Y:S05]  /*0850*/  @P0 BRA `(.L_x_11) ;  /* 0x0000000000300947 */ /* 0x000fea0003800000 */
[----:B-1----:R-:W1:Y:S01]  /*0860*/  S2UR UR6, SR_CgaCtaId ;  /* 0x00000000000679c3 */ /* 0x002e620000008800 */
[----:B------:R-:W-:Y:S01]  /*0870*/  UMOV UR4, 0x400 ;  /* 0x0000040000047882 */ /* 0x000fe20000000000 */
[----:B------:R-:W-:Y:S01]  /*0880*/  UMOV UR5, 0x20 ;  /* 0x0000002000057882 */ /* 0x000fe20000000000 */
[----:B------:R-:W-:Y:S01]  /*0890*/  ELECT P0, URZ, PT ;  /* 0x0000000000ff782f */ /* 0x000fe20003800000 */
[----:B-1----:R-:W-:Y:S02]  /*08a0*/  ULEA UR6, UR6, UR4, 0x18 ;  /* 0x0000000406067291 */ /* 0x002fe4000f8ec0ff */
[----:B------:R-:W-:-:S04]  /*08b0*/  UIADD3 UR4, UPT, UPT, -UR5, 0x100000, URZ ;  /* 0x0010000005047890 */ /* 0x000fc8000fffe1ff */
[----:B------:R-:W-:Y:S02]  /*08c0*/  USHF.L.U32 UR5, UR4, 0xb, URZ ;  /* 0x0000000b04057899 */ /* 0x000fe400080006ff */
[----:B------:R-:W-:Y:S01]  /*08d0*/  USHF.L.U32 UR4, UR4, 0x1, URZ ;  /* 0x0000000104047899 */ /* 0x000fe200080006ff */
[----:B------:R-:W1:Y:S11]  /*08e0*/  FENCE.VIEW.ASYNC.S ;  /* 0x00000000000073c6 */ /* 0x000e760000000000 */
[----:B-1----:R2:W1:Y:S01]  /*08f0*/  SYNCS.EXCH.64 URZ, [UR6+0x70], UR4 ;  /* 0x0000700406ff75b2 */ /* 0x0024620008000100 */
[----:B------:R2:W1:Y:S02]  /*0900*/  SYNCS.EXCH.64 URZ, [UR6+0x78], UR4 ;  /* 0x0000780406ff75b2 */ /* 0x0004640008000100 */
[----:B--2---:R-:W-:Y:S01]  /*0910*/  NOP ;  /* 0x0000000000007918 */ /* 0x004fe20000000000 */
.L_x_11:
[----:B------:R-:W2:Y:S01]  /*0920*/  SHFL.IDX PT, R2, R86, RZ, 0x1f ;  /* 0x00001fff56027589 */ /* 0x000ea200000e0000 */
[----:B------:R-:W-:Y:S01]  /*0930*/  NOP ;  /* 0x0000000000007918 */ /* 0x000fe20000000000 */
[----:B--2---:R-:W-:-:S13]  /*0940*/  ISETP.NE.AND P0, PT, R2, 0x4, PT ;  /* 0x000000040200780c */ /* 0x004fda0003f05270 */
[----:B------:R-:W-:Y:S05]  /*0950*/  @P0 BRA `(.L_x_12) ;  /* 0x00000000004c0947 */ /* 0x000fea0003800000 */
[----:B-1----:R-:W1:Y:S01]  /*0960*/  S2UR UR6, SR_CgaCtaId ;  /* 0x00000000000679c3 */ /* 0x002e620000008800 */
[----:B------:R-:W-:Y:S01]  /*0970*/  UMOV UR4, 0x3a0 ;  /* 0x000003a000047882 */ /* 0x000fe20000000000 */
[----:B------:R-:W-:Y:S01]  /*0980*/  UMOV UR5, 0x400 ;  /* 0x0000040000057882 */ /* 0x000fe20000000000 */
[----:B------:R-:W-:Y:S01]  /*0990*/  USEL UR4, UR4, 0x320, UP3 ;  /* 0x0000032004047887 */ /* 0x000fe20009800000 */
[----:B------:R-:W-:Y:S01]  /*09a0*/  UMOV UR8, 0x1 ;  /* 0x0000000100087882 */ /* 0x000fe20000000000 */
[----:B------:R-:W-:Y:S01]  /*09b0*/  ELECT P0, URZ, PT ;  /* 0x0000000000ff782f */ /* 0x000fe20003800000 */
[----:B------:R-:W-:-:S04]  /*09c0*/  UIADD3 UR8, UPT, UPT, -UR8, 0x100000, URZ ;  /* 0x0010000008087890 */ /* 0x000fc8000fffe1ff */
[----:B------:R-:W-:Y:S02]  /*09d0*/  USHF.L.U32 UR9, UR8, 0xb, URZ ;  /* 0x0000000b08097899 */ /* 0x000fe400080006ff */
[----:B------:R-:W-:Y:S02]  /*09e0*/  USHF.L.U32 UR8, UR8, 0x1, URZ ;  /* 0x0000000108087899 */ /* 0x000fe400080006ff */
[----:B-1----:R-:W-:Y:S02]  /*09f0*/  ULEA UR6, UR6, UR5, 0x18 ;  /* 0x0000000506067291 */ /* 0x002fe4000f8ec0ff */
[----:B------:R-:W-:-:S04]  /*0a00*/  UIADD3 UR4, UPT, UPT, -UR4, 0x100000, URZ ;  /* 0x0010000004047890 */ /* 0x000fc8000fffe1ff */
[----:B------:R-:W-:Y:S02]  /*0a10*/  USHF.L.U32 UR5, UR4, 0xb, URZ ;  /* 0x0000000b04057899 */ /* 0x000fe400080006ff */
[----:B------:R-:W-:Y:S01]  /*0a20*/  USHF.L.U32 UR4, UR4, 0x1, URZ ;  /* 0x0000000104047899 */ /* 0x000fe200080006ff */
[----:B------:R-:W1:Y:S03]  /*0a30*/  FENCE.VIEW.ASYNC.S ;  /* 0x00000000000073c6 */ /* 0x000e660000000000 */
[----:B-1----:R2:W1:Y:S08]  /*0a40*/  SYNCS.EXCH.64 URZ, [UR6+0x80], UR8 ;  /* 0x0000800806ff75b2 */ /* 0x0024700008000100 */
[----:B------:R2:W1:Y:S01]  /*0a50*/  SYNCS.EXCH.64 URZ, [UR6+0x90], UR4 ;  /* 0x0000900406ff75b2 */ /* 0x0004620008000100 */
[----:B------:R2:W1:Y:S01]  /*0a60*/  SYNCS.EXCH.64 URZ, [UR6+0x88], UR8 ;  /* 0x0000880806ff75b2 */ /* 0x0004620008000100 */
[----:B------:R2:W1:Y:S02]  /*0a70*/  SYNCS.EXCH.64 URZ, [UR6+0x98], UR4 ;  /* 0x0000980406ff75b2 */ /* 0x0004640008000100 */
[----:B--2---:R-:W-:Y:S01]  /*0a80*/  NOP ;  /* 0x0000000000007918 */ /* 0x004fe20000000000 */
.L_x_12:
        /* <DEDUP_REMOVED lines=26> */
.L_x_13:
[----:B------:R-:W2:Y:S01]  /*0c30*/  SHFL.IDX PT, R2, R86, RZ, 0x1f ;  /* 0x00001fff56027589 */ /* 0x000ea200000e0000 */
[----:B------:R-:W-:Y:S01]  /*0c40*/  NOP ;  /* 0x0000000000007918 */ /* 0x000fe20000000000 */
[----:B--2---:R-:W-:-:S13]  /*0c50*/  ISETP.NE.AND P0, PT, R2, 0x3, PT ;  /* 0x000000030200780c */ /* 0x004fda0003f05270 */
[----:B------:R-:W-:Y:S05]  /*0c60*/  @P0 BRA `(.L_x_14) ;  /* 0x0000000000380947 */ /* 0x000fea0003800000 */
[----:B------:R-:W2:Y:S01]  /*0c70*/  S2UR UR5, SR_CgaCtaId ;  /* 0x00000000000579c3 */ /* 0x000ea20000008800 */
[----:B-1----:R-:W-:Y:S01]  /*0c80*/  UMOV UR4, 0x400 ;  /* 0x0000040000047882 */ /* 0x002fe20000000000 */
[----:B------:R-:W-:Y:S01]  /*0c90*/  UMOV UR6, 0x20 ;  /* 0x0000002000067882 */ /* 0x000fe20000000000 */
[----:B------:R-:W-:Y:S01]  /*0ca0*/  ELECT P0, URZ, PT ;  /* 0x0000000000ff782f */ /* 0x000fe20003800000 */
[----:B------:R-:W-:-:S04]  /*0cb0*/  UIADD3 UR6, UPT, UPT, -UR6, 0x100000, URZ ;  /* 0x0010000006067890 */ /* 0x000fc8000fffe1ff */
[----:B------:R-:W-:Y:S02]  /*0cc0*/  USHF.L.U32 UR7, UR6, 0xb, URZ ;  /* 0x0000000b06077899 */ /* 0x000fe400080006ff */
[----:B------:R-:W-:Y:S02]  /*0cd0*/  USHF.L.U32 UR6, UR6, 0x1, URZ ;  /* 0x0000000106067899 */ /* 0x000fe400080006ff */
[----:B--2---:R-:W-:Y:S01]  /*0ce0*/  ULEA UR4, UR5, UR4, 0x18 ;  /* 0x0000000405047291 */ /* 0x004fe2000f8ec0ff */
[----:B------:R-:W1:Y:S11]  /*0cf0*/  FENCE.VIEW.ASYNC.S ;  /* 0x00000000000073c6 */ /* 0x000e760000000000 */
[----:B-1----:R2:W1:Y:S01]  /*0d00*/  SYNCS.EXCH.64 URZ, [UR4+0xe0], UR6 ;  /* 0x0000e00604ff75b2 */ /* 0x0024620008000100 */
[----:B------:R2:W1:Y:S01]  /*0d10*/  SYNCS.EXCH.64 URZ, [UR4+0xf0], UR6 ;  /* 0x0000f00604ff75b2 */ /* 0x0004620008000100 */
[----:B------:R2:W1:Y:S01]  /*0d20*/  SYNCS.EXCH.64 URZ, [UR4+0xe8], UR6 ;  /* 0x0000e80604ff75b2 */ /* 0x0004620008000100 */
[----:B------:R2:W1:Y:S02]  /*0d30*/  SYNCS.EXCH.64 URZ, [UR4+0xf8], UR6 ;  /* 0x0000f80604ff75b2 */ /* 0x0004640008000100 */
[----:B--2---:R-:W-:Y:S01]  /*0d40*/  NOP ;  /* 0x0000000000007918 */ /* 0x004fe20000000000 */
.L_x_14:
[----:B-1----:R-:W1:Y:S01]  /*0d50*/  LDCU UR4, c[0x0][0x36c] ;  /* 0x00006d80ff0477ac */ /* 0x002e620008000800 */
[----:B------:R-:W-:Y:S01]  /*0d60*/  ISETP.NE.OR P3, PT, R0, 0x2, !P3 ;  /* 0x000000020000780c */ /* 0x000fe20005f65670 */
[----:B------:R-:W-:Y:S01]  /*0d70*/  NOP ;  /* 0x0000000000007918 */ /* 0x000fe20000000000 */
[----:B------:R-:W-:Y:S01]  /*0d80*/  LOP3.LUT R0, R95, 0x1f, RZ, 0xc0, !PT ;  /* 0x0000001f5f007812 */ /* 0x000fe200078ec0ff */
[----:B------:R-:W-:Y:S02]  /*0d90*/  UISETP.NE.AND UP4, UPT, UR17, URZ, UPT ;  /* 0x000000ff1100728c */ /* 0x000fe4000bf85270 */
[----:B-1----:R-:W-:-:S09]  /*0da0*/  UISETP.EQ.U32.AND UP5, UPT, UR4, 0x1, UPT ;  /* 0x000000010400788c */ /* 0x002fd2000bfa2070 */
[----:B------:R-:W-:Y:S05]  /*0db0*/  BRA.U !UP5, `(.L_x_15) ;  /* 0x000000010d087547 */ /* 0x000fea000b800000 */
[----:B---34-:R-:W-:Y:S01]  /*0dc0*/  UCGABAR_ARV ;  /* 0x00000000000079c7 */ /* 0x018fe20008000000 */
[----:B------:R-:W-:Y:S05]  /*0dd0*/  BRA `(.L_x_16) ;  /* 0x0000000000047947 */ /* 0x000fea0003800000 */
.L_x_15:
[----:B---34-:R-:W-:Y:S01]  /*0de0*/  NOP ;  /* 0x0000000000007918 */ /* 0x018fe20000000000 */
.L_x_16:
[----:B------:R-:W1:Y:S01]  /*0df0*/  S2UR UR16, SR_CTAID.X ;  /* 0x00000000001079c3 */ /* 0x000e620000002500 */
[----:B------:R-:W-:-:S05]  /*0e00*/  CS2R.32 R87, SR_CgaSize ;  /* 0x0000000000577805 */ /* 0x000fca0000008a00 */
[----:B------:R-:W-:-:S05]  /*0e10*/  IMAD R87, R87, -0xa0, RZ ;  /* 0xffffff6057577824 */ /* 0x000fca00078e02ff */
[----:B------:R-:W-:-:S14]  /*0e20*/  R2UR UR5, R87 ;  /* 0x00000000570572ca */ /* 0x000fdc00000e0000 */
[----:B------:R-:W2:Y:S01]  /*0e30*/  LDCU UR5, c[0x0][UR5+0x2b0] ;  /* 0x00005600050577ac */ /* 0x000ea20008000800 */
[----:B------:R-:W-:-:S05]  /*0e40*/  CS2R.32 R87, SR_CgaSize ;  /* 0x0000000000577805 */ /* 0x000fca0000008a00 */
[----:B------:R-:W-:-:S05]  /*0e50*/  IMAD R87, R87, -0xa0, RZ ;  /* 0xffffff6057577824 */ /* 0x000fca00078e02ff */
[----:B------:R-:W-:-:S14]  /*0e60*/  R2UR UR4, R87 ;  /* 0x00000000570472ca */ /* 0x000fdc00000e0000 */
[----:B------:R-:W3:Y:S01]  /*0e70*/  LDCU UR4, c[0x0][UR4+0x2b4] ;  /* 0x00005680040477ac */ /* 0x000ee20008000800 */
[----:B------:R-:W4:Y:S01]  /*0e80*/  S2UR UR20, SR_CTAID.Y ;  /* 0x00000000001479c3 */ /* 0x000f220000002600 */
[----:B------:R-:W-:-:S05]  /*0e90*/  CS2R.32 R87, SR_CgaSize ;  /* 0x0000000000577805 */ /* 0x000fca0000008a00 */
[----:B------:R-:W-:-:S05]  /*0ea0*/  IMAD R87, R87, -0xa0, RZ ;  /* 0xffffff6057577824 */ /* 0x000fca00078e02ff */
[----:B------:R-:W-:-:S14]  /*0eb0*/  R2UR UR7, R87 ;  /* 0x00000000570772ca */ /* 0x000fdc00000e0000 */
[----:B------:R-:W3:Y:S01]  /*0ec0*/  LDCU UR7, c[0x0][UR7+0x2a4] ;  /* 0x00005480070777ac */ /* 0x000ee20008000800 */
[----:B------:R-:W-:-:S05]  /*0ed0*/  CS2R.32 R87, SR_CgaSize ;  /* 0x0000000000577805 */ /* 0x000fca0000008a00 */
[----:B------:R-:W-:-:S05]  /*0ee0*/  IMAD R87, R87, -0xa0, RZ ;  /* 0xffffff6057577824 */ /* 0x000fca00078e02ff */
[----:B------:R-:W-:-:S14]  /*0ef0*/  R2UR UR59, R87 ;  /* 0x00000000573b72ca */ /* 0x000fdc00000e0000 */
[----:B------:R-:W3:Y:S01]  /*0f00*/  LDCU UR59, c[0x0][UR59+0x2a0] ;  /* 0x000054003b3b77ac */ /* 0x000ee20008000800 */
[----:B------:R-:W3:Y:S01]  /*0f10*/  S2UR UR8, SR_CgaCtaId ;  /* 0x00000000000879c3 */ /* 0x000ee20000008800 */
[----:B------:R-:W3:Y:S01]  /*0f20*/  LDCU UR21, c[0x0][0xb24] ;  /* 0x00016480ff1577ac */ /* 0x000ee20008000800 */
[----:B------:R-:W3:Y:S01]  /*0f30*/  LDCU UR42, c[0x0][0xb24] ;  /* 0x00016480ff2a77ac */ /* 0x000ee20008000800 */
[----:B-1----:R-:W-:Y:S01]  /*0f40*/  I2FP.F32.U32 R3, UR16 ;  /* 0x0000001000037c45 */ /* 0x002fe20008201000 */
[----:B------:R-:W1:Y:S04]  /*0f50*/  LDCU UR29, c[0x0][0xb30] ;  /* 0x00016600ff1d77ac */ /* 0x000e680008000800 */
[----:B--2---:R-:W-:Y:S01]  /*0f60*/  FMUL R3, R3, UR5 ;  /* 0x0000000503037c20 */ /* 0x004fe20008400000 */
[----:B------:R-:W-:Y:S01]  /*0f70*/  UMOV UR34, 0x5 ;  /* 0x0000000500227882 */ /* 0x000fe20000000000 */
[----:B----4-:R-:W-:-:S04]  /*0f80*/  I2FP.F32.U32 R2, UR20 ;  /* 0x0000001400027c45 */ /* 0x010fc80008201000 */
[----:B------:R-:W2:Y:S01]  /*0f90*/  F2I.U32.TRUNC.NTZ R3, R3 ;  /* 0x0000000300037305 */ /* 0x000ea2000020f000 */
[----:B---3--:R-:W-:Y:S01]  /*0fa0*/  FMUL R2, R2, UR4 ;  /* 0x0000000402027c20 */ /* 0x008fe20008400000 */
[----:B------:R-:W-:Y:S02]  /*0fb0*/  ULOP3.LUT UR5, UR8, 0x2, URZ, 0xc0, !UPT ;  /* 0x0000000208057892 */ /* 0x000fe4000f8ec0ff */
[----:B------:R-:W-:-:S04]  /*0fc0*/  ULOP3.LUT UR50, UR8, 0x1, URZ, 0xc0, !UPT ;  /* 0x0000000108327892 */ /* 0x000fc8000f8ec0ff */
[----:B------:R-:W3:Y:S01]  /*0fd0*/  F2I.U32.TRUNC.NTZ R2, R2 ;  /* 0x0000000200027305 */ /* 0x000ee2000020f000 */
[----:B------:R-:W-:Y:S02]  /*0fe0*/  UISETP.GT.U32.AND UP0, UPT, UR5, 0xffff, UPT ;  /* 0x0000ffff0500788c */ /* 0x000fe4000bf04070 */
[----:B------:R-:W-:Y:S02]  /*0ff0*/  UISETP.GT.U32.AND UP1, UPT, UR50, 0xffff, UPT ;  /* 0x0000ffff3200788c */ /* 0x000fe4000bf24070 */
[----:B------:R-:W-:Y:S01]  /*1000*/  USEL UR26, UR5, 0xffff, !UP0 ;  /* 0x0000ffff051a7887 */ /* 0x000fe2000c000000 */
[----:B--2---:R-:W-:Y:S01]  /*1010*/  R2UR UR4, R3 ;  /* 0x00000000030472ca */ /* 0x004fe200000e0000 */
[----:B------:R-:W-:Y:S02]  /*1020*/  USHF.R.U32.HI UR32, URZ, 0x1, UR8 ;  /* 0x00000001ff207899 */ /* 0x000fe40008011608 */
[----:B------:R-:W-:Y:S02]  /*1030*/  USHF.L.U32 UR31, UR8, 0x9, URZ ;  /* 0x00000009081f7899 */ /* 0x000fe400080006ff */
[----:B------:R-:W-:-:S02]  /*1040*/  USHF.L.U32 UR30, UR8, 0xc, URZ ;  /* 0x0000000c081e7899 */ /* 0x000fc400080006ff */
[----:B------:R-:W-:Y:S01]  /*1050*/  USEL UR27, UR50, 0xffff, !UP1 ;  /* 0x0000ffff321b7887 */ /* 0x000fe2000c800000 */
[----:B---3--:R-:W-:Y:S02]  /*1060*/  R2UR UR6, R2 ;  /* 0x00000000020672ca */ /* 0x008fe400000e0000 */
[----:B------:R-:W-:-:S03]  /*1070*/  PRMT R2, RZ, 0x7610, R2 ;  /* 0x00007610ff027816 */ /* 0x000fc60000000002 */
[----:B------:R-:W-:-:S04]  /*1080*/  UIADD3 UR5, UPT, UPT, -UR4, URZ, URZ ;  /* 0x000000ff04057290 */ /* 0x000fc8000fffe1ff */
[----:B------:R-:W-:-:S04]  /*1090*/  UIMAD UR59, UR59, UR5, UR16 ;  /* 0x000000053b3b72a4 */ /* 0x000fc8000f8e0210 */
[----:B------:R-:W-:-:S04]  /*10a0*/  UIADD3 UR4, UPT, UPT, -UR6, URZ, URZ ;  /* 0x000000ff06047290 */ /* 0x000fc8000fffe1ff */
[----:B------:R-:W-:-:S06]  /*10b0*/  UIMAD UR4, UR7, UR4, UR20 ;  /* 0x00000004070472a4 */ /* 0x000fcc000f8e0214 */
[----:B------:R-:W-:Y:S01]  /*10c0*/  IMAD.U32 R87, RZ, RZ, UR4 ;  /* 0x00000004ff577e24 */ /* 0x000fe2000f8e00ff */
[----:B-1----:R-:W-:Y:S06]  /*10d0*/  BRA.U UP4, `(.L_x_17) ;  /* 0x0000000104407547 */ /* 0x002fec000b800000 */
[----:B------:R-:W-:-:S13]  /*10e0*/  R2UR UR4, R87 ;  /* 0x00000000570472ca */ /* 0x000fda00000e0000 */
[----:B------:R-:W-:Y:S02]  /*10f0*/  UISETP.NE.AND UP0, UPT, UR4, URZ, UPT ;  /* 0x000000ff0400728c */ /* 0x000fe4000bf05270 */
[----:B------:R-:W-:Y:S02]  /*1100*/  UISETP.NE.AND UP1, UPT, UR4, 0x1, UPT ;  /* 0x000000010400788c */ /* 0x000fe4000bf25270 */
[----:B------:R-:W-:Y:S02]  /*1110*/  UISETP.NE.AND UP2, UPT, UR59, URZ, UP0 ;  /* 0x000000ff3b00728c */ /* 0x000fe40008745270 */
[----:B------:R-:W-:Y:S02]  /*1120*/  USEL UR4, URZ, 0x2, UP0 ;  /* 0x00000002ff047887 */ /* 0x000fe40008000000 */
[----:B------:R-:W-:Y:S02]  /*1130*/  USEL UR8, URZ, 0x1, UP2 ;  /* 0x00000001ff087887 */ /* 0x000fe40009000000 */
[----:B------:R-:W-:-:S02]  /*1140*/  UISETP.NE.AND UP2, UPT, UR59, URZ, UPT ;  /* 0x000000ff3b00728c */ /* 0x000fc4000bf45270 */
[----:B------:R-:W-:Y:S02]  /*1150*/  USEL UR5, URZ, 0x4, UP1 ;  /* 0x00000004ff057887 */ /* 0x000fe40008800000 */
[----:B------:R-:W-:Y:S02]  /*1160*/  UISETP.NE.AND UP0, UPT, UR59, 0x1, UPT ;  /* 0x000000013b00788c */ /* 0x000fe4000bf05270 */
[----:B------:R-:W-:Y:S02]  /*1170*/  USEL UR6, URZ, 0x8, UP1 ;  /* 0x00000008ff067887 */ /* 0x000fe40008800000 */
[----:B------:R-:W-:Y:S02]  /*1180*/  USEL UR7, UR5, 0x4, UP2 ;  /* 0x0000000405077887 */ /* 0x000fe40009000000 */
[----:B------:R-:W-:Y:S02]  /*1190*/  USEL UR4, UR4, 0x2, UP0 ;  /* 0x0000000204047887 */ /* 0x000fe40008000000 */
[----:B------:R-:W-:-:S02]  /*11a0*/  USEL UR5, UR6, 0x8, UP0 ;  /* 0x0000000806057887 */ /* 0x000fc40008000000 */
[----:B------:R-:W-:-:S04]  /*11b0*/  UIADD3 UR4, UPT, UPT, UR4, UR7, UR8 ;  /* 0x0000000704047290 */ /* 0x000fc8000fffe008 */
[----:B------:R-:W-:-:S06]  /*11c0*/  UIADD3 UR4, UPT, UPT, UR4, UR5, URZ ;  /* 0x0000000504047290 */ /* 0x000fcc000fffe0ff */
[----:B------:R-:W-:-:S07]  /*11d0*/  MOV R2, UR4 ;  /* 0x0000000400027c02 */ /* 0x000fce0008000f00 */
.L_x_17:
[----:B------:R-:W1:Y:S01]  /*11e0*/  S2UR UR36, SR_CTAID.Z ;  /* 0x00000000002479c3 */ /* 0x000e620000002700 */
[----:B------:R-:W-:Y:S01]  /*11f0*/  UISETP.GE.AND UP0, UPT, UR21, 0x1, UPT ;  /* 0x000000011500788c */ /* 0x000fe2000bf06270 */
[----:B------:R-:W-:-:S08]  /*1200*/  UMOV UR33, 0x3 ;  /* 0x0000000300217882 */ /* 0x000fd00000000000 */
[----:B------:R-:W-:Y:S05]  /*1210*/  BRA.U !UP0, `(.L_x_18) ;  /* 0x0000000108d47547 */ /* 0x000fea000b800000 */
[----:B------:R-:W2:Y:S01]  /*1220*/  LDCU.128 UR12, c[0x0][0xb10] ;  /* 0x00016200ff0c77ac */ /* 0x000ea20008000c00 */
[----:B------:R-:W3:Y:S01]  /*1230*/  LDCU UR6, c[0x0][0x370] ;  /* 0x00006e00ff0677ac */ /* 0x000ee20008000800 */
[----:B------:R-:W4:Y:S01]  /*1240*/  LDCU UR5, c[0x0][0x374] ;  /* 0x00006e80ff0577ac */ /* 0x000f220008000800 */
[----:B------:R-:W1:Y:S01]  /*1250*/  LDCU UR28, c[0x0][0xb0c] ;  /* 0x00016180ff1c77ac */ /* 0x000e620008000800 */
[----:B------:R-:W1:Y:S01]  /*1260*/  LDCU UR4, c[0x0][0xb20] ;  /* 0x00016400ff0477ac */ /* 0x000e620008000800 */
[----:B------:R-:W1:Y:S01]  /*1270*/  LDCU.64 UR8, c[0x0][0xb28] ;  /* 0x00016500ff0877ac */ /* 0x000e620008000a00 */
[----:B--2---:R-:W-:Y:S02]  /*1280*/  UISETP.NE.AND UP0, UPT, UR14, 0x1, UPT ;  /* 0x000000010e00788c */ /* 0x004fe4000bf05270 */
[----:B----4-:R-:W-:Y:S02]  /*1290*/  UIMAD.WIDE.U32 UR10, UR5, UR15, URZ ;  /* 0x0000000f050a72a5 */ /* 0x010fe4000f8e00ff */
[----:B---3--:R-:W-:-:S02]  /*12a0*/  UIMAD.WIDE.U32 UR22, UR6, UR12, URZ ;  /* 0x0000000c061672a5 */ /* 0x008fc4000f8e00ff */
[----:B-1----:R-:W-:Y:S02]  /*12b0*/  UISETP.NE.AND UP1, UPT, UR28, 0x1, UPT ;  /* 0x000000011c00788c */ /* 0x002fe4000bf25270 */
[----:B------:R-:W-:Y:S01]  /*12c0*/  UISETP.NE.AND UP2, UPT, UR21, 0x1, UPT ;  /* 0x000000011500788c */ /* 0x000fe2000bf45270 */
[----:B------:R-:W-:Y:S02]  /*12d0*/  UMOV UR10, UR11 ;  /* 0x0000000b000a7c82 */ /* 0x000fe40008000000 */
[----:B------:R-:W-:Y:S01]  /*12e0*/  UMOV UR22, UR23 ;  /* 0x0000001700167c82 */ /* 0x000fe20008000000 */
[----:B------:R-:W-:Y:S02]  /*12f0*/  @UP0 USHF.R.U32.HI UR5, URZ, UR4, UR10 ;  /* 0x00000004ff050299 */ /* 0x000fe4000801160a */
[----:B------:R-:W-:Y:S02]  /*1300*/  UIMAD.WIDE.U32 UR24, UR20, UR15, URZ ;  /* 0x0000000f141872a5 */ /* 0x000fe4000f8e00ff */
[----:B------:R-:W-:-:S02]  /*1310*/  UIMAD.WIDE.U32 UR10, UR5, UR8, URZ ;  /* 0x00000008050a72a5 */ /* 0x000fc4000f8e00ff */
[----:B------:R-:W-:Y:S02]  /*1320*/  @UP1 USHF.R.U32.HI UR6, URZ, UR13, UR22 ;  /* 0x0000000dff061299 */ /* 0x000fe40008011616 */
[----:B------:R-:W-:Y:S02]  /*1330*/  UIMAD.WIDE.U32 UR18, UR16, UR12, URZ ;  /* 0x0000000c101272a5 */ /* 0x000fe4000f8e00ff */
[----:B------:R-:W-:Y:S01]  /*1340*/  UIMAD.WIDE.U32 UR22, UR6, UR8, URZ ;  /* 0x00000008061672a5 */ /* 0x000fe2000f8e00ff */
[----:B------:R-:W-:Y:S01]  /*1350*/  UMOV UR24, UR25 ;  /* 0x0000001900187c82 */ /* 0x000fe20008000000 */
[----:B------:R-:W-:Y:S01]  /*1360*/  UMOV UR10, UR11 ;  /* 0x0000000b000a7c82 */ /* 0x000fe20008000000 */
[----:B------:R-:W-:Y:S02]  /*1370*/  USHF.R.U32.HI UR24, URZ, UR4, UR24 ;  /* 0x00000004ff187299 */ /* 0x000fe40008011618 */
[----:B------:R-:W-:Y:S02]  /*1380*/  @UP2 USHF.R.U32.HI UR5, URZ, UR9, UR10 ;  /* 0x00000009ff052299 */ /* 0x000fe4000801160a */
[----:B------:R-:W-:Y:S01]  /*1390*/  UMOV UR7, UR23 ;  /* 0x0000001700077c82 */ /* 0x000fe20008000000 */
[----:B------:R-:W-:Y:S01]  /*13a0*/  UMOV UR18, UR19 ;  /* 0x0000001300127c82 */ /* 0x000fe20008000000 */
[----:B------:R-:W-:-:S02]  /*13b0*/  @UP2 USHF.R.U32.HI UR6, URZ, UR9, UR7 ;  /* 0x00000009ff062299 */ /* 0x000fc40008011607 */
[----:B------:R-:W-:Y:S02]  /*13c0*/  USHF.R.U32.HI UR18, URZ, UR13, UR18 ;  /* 0x0000000dff127299 */ /* 0x000fe40008011612 */
[----:B------:R-:W-:Y:S02]  /*13d0*/  USEL UR4, UR20, UR24, !UP0 ;  /* 0x0000001814047287 */ /* 0x000fe4000c000000 */
[----:B------:R-:W-:Y:S02]  /*13e0*/  UIMAD UR7, UR5, UR21, URZ ;  /* 0x00000015050772a4 */ /* 0x000fe4000f8e02ff */
[----:B------:R-:W-:Y:S02]  /*13f0*/  USEL UR5, UR16, UR18, !UP1 ;  /* 0x0000001210057287 */ /* 0x000fe4000c800000 */
[----:B------:R-:W-:Y:S02]  /*1400*/  UIMAD UR12, UR6, UR21, URZ ;  /* 0x00000015060c72a4 */ /* 0x000fe4000f8e02ff */
[----:B------:R-:W-:-:S02]  /*1410*/  UISETP.GE.AND UP0, UPT, UR4, UR7, UPT ;  /* 0x000000070400728c */ /* 0x000fc4000bf06270 */
[----:B------:R-:W-:Y:S02]  /*1420*/  UIMAD.WIDE.U32 UR10, UR4, UR8, URZ ;  /* 0x00000008040a72a5 */ /* 0x000fe4000f8e00ff */
[----:B------:R-:W-:Y:S02]  /*1430*/  UISETP.GE.OR UP0, UPT, UR5, UR12, UP0 ;  /* 0x0000000c0500728c */ /* 0x000fe40008706670 */
[----:B------:R-:W-:Y:S02]  /*1440*/  UIMAD.WIDE.U32 UR12, UR5, UR8, URZ ;  /* 0x00000008050c72a5 */ /* 0x000fe4000f8e00ff */
[----:B------:R-:W-:Y:S01]  /*1450*/  UIADD3 UR10, UPT, UPT, -UR4, URZ, URZ ;  /* 0x000000ff040a7290 */ /* 0x000fe2000fffe1ff */
[----:B------:R-:W-:Y:S01]  /*1460*/  UMOV UR8, UR11 ;  /* 0x0000000b00087c82 */ /* 0x000fe20008000000 */
[----:B------:R-:W-:Y:S02]  /*1470*/  UIADD3 UR11, UPT, UPT, -UR5, URZ, URZ ;  /* 0x000000ff050b7290 */ /* 0x000fe4000fffe1ff */
[----:B------:R-:W-:-:S03]  /*1480*/  USHF.R.U32.HI UR8, URZ, UR9, UR8 ;  /* 0x00000009ff087299 */ /* 0x000fc60008011608 */
[----:B------:R-:W-:Y:S01]  /*1490*/  @!UP0 UMOV UR7, UR13 ;  /* 0x0000000d00078c82 */ /* 0x000fe20008000000 */
[----:B------:R-:W-:Y:S02]  /*14a0*/  UIMAD UR20, UR14, UR10, UR20 ;  /* 0x0000000a0e1472a4 */ /* 0x000fe4000f8e0214 */
[----:B------:R-:W-:Y:S02]  /*14b0*/  USEL UR8, UR4, UR8, !UP2 ;  /* 0x0000000804087287 */ /* 0x000fe4000d000000 */
[----:B------:R-:W-:Y:S02]  /*14c0*/  @!UP0 USHF.R.U32.HI UR7, URZ, UR9, UR7 ;  /* 0x00000009ff078299 */ /* 0x000fe40008011607 */
[----:B------:R-:W-:Y:S02]  /*14d0*/  UIADD3 UR9, UPT, UPT, -UR8, URZ, URZ ;  /* 0x000000ff08097290 */ /* 0x000fe4000fffe1ff */
[----:B------:R-:W-:Y:S02]  /*14e0*/  @!UP0 USEL UR7, UR5, UR7, !UP2 ;  /* 0x0000000705078287 */ /* 0x000fe4000d000000 */
[----:B------:R-:W-:-:S02]  /*14f0*/  UIMAD UR9, UR21, UR9, UR4 ;  /* 0x00000009150972a4 */ /* 0x000fc4000f8e0204 */
[----:B------:R-:W-:Y:S02]  /*1500*/  @!UP0 UIADD3 UR8, UPT, UPT, UR8, -UR7, URZ ;  /* 0x8000000708088290 */ /* 0x000fe4000fffe0ff */
[----:B------:R-:W-:Y:S02]  /*1510*/  @!UP0 UIMAD UR6, UR9, UR6, UR7 ;  /* 0x00000006090682a4 */ /* 0x000fe4000f8e0207 */
[----:B------:R-:W-:Y:S02]  /*1520*/  @!UP0 UIMAD UR4, UR8, UR21, UR5 ;  /* 0x00000015080482a4 */ /* 0x000fe4000f8e0205 */
[----:B------:R-:W-:Y:S02]  /*1530*/  UIMAD UR16, UR28, UR11, UR16 ;  /* 0x0000000b1c1072a4 */ /* 0x000fe4000f8e0210 */
[----:B------:R-:W-:Y:S01]  /*1540*/  UIMAD UR20, UR4, UR14, UR20 ;  /* 0x0000000e041472a4 */ /* 0x000fe2000f8e0214 */
[----:B------:R-:W-:Y:S02]  /*1550*/  @!UP0 UMOV UR5, UR6 ;  /* 0x0000000600058c82 */ /* 0x000fe40008000000 */
[----:B------:R-:W-:-:S12]  /*1560*/  UIMAD UR16, UR5, UR28, UR16 ;  /* 0x0000001c051072a4 */ /* 0x000fd8000f8e0210 */
.L_x_18:
[----:B------:R-:W-:Y:S02]  /*1570*/  UISETP.NE.AND UP1, UPT, UR29, 0x1, UPT ;  /* 0x000000011d00788c */ /* 0x000fe4000bf25270 */
[----:B------:R-:W-:Y:S02]  /*1580*/  ULOP3.LUT UR27, UR27, 0xffff, URZ, 0xc0, !UPT ;  /* 0x0000ffff1b1b7892 */ /* 0x000fe4000f8ec0ff */
[----:B------:R-:W-:Y:S02]  /*1590*/  ULOP3.LUT UR26, UR26, 0xffff, URZ, 0xc0, !UPT ;  /* 0x0000ffff1a1a7892 */ /* 0x000fe4000f8ec0ff */
[----:B------:R-:W-:Y:S02]  /*15a0*/  UISETP.NE.AND UP0, UPT, UR17, 0x2, UPT ;  /* 0x000000021100788c */ /* 0x000fe4000bf05270 */
[----:B------:R-:W-:Y:S02]  /*15b0*/  ULOP3.LUT UR31, UR31, 0x400, URZ, 0xc0, !UPT ;  /* 0x000004001f1f7892 */ /* 0x000fe4000f8ec0ff */
[----:B------:R-:W-:-:S02]  /*15c0*/  ULOP3.LUT UR30, UR30, 0x1000, URZ, 0xc0, !UPT ;  /* 0x000010001e1e7892 */ /* 0x000fc4000f8ec0ff */
[----:B------:R-:W-:Y:S02]  /*15d0*/  USHF.L.U32 UR27, UR34, UR27, URZ ;  /* 0x0000001b221b7299 */ /* 0x000fe400080006ff */
[----:B------:R-:W-:Y:S01]  /*15e0*/  USHF.L.U32 UR26, UR33, UR26, URZ ;  /* 0x0000001a211a7299 */ /* 0x000fe200080006ff */
[----:B------:R-:W-:Y:S11]  /*15f0*/  BRA.U UP1, `(.L_x_19) ;  /* 0x0000000101447547 */ /* 0x000ff6000b800000 */
[----:B------:R-:W2:Y:S01]  /*1600*/  LDCU.128 UR8, c[0x0][0xb10] ;  /* 0x00016200ff0877ac */ /* 0x000ea20008000c00 */
[----:B------:R-:W3:Y:S01]  /*1610*/  LDCU UR12, c[0x0][0xb0c] ;  /* 0x00016180ff0c77ac */ /* 0x000ee20008000800 */
[----:B------:R-:W4:Y:S01]  /*1620*/  LDCU UR13, c[0x0][0xb20] ;  /* 0x00016400ff0d77ac */ /* 0x000f220008000800 */
[----:B--2---:R-:W-:Y:S02]  /*1630*/  UIMAD.WIDE.U32 UR6, UR16, UR8, URZ ;  /* 0x00000008100672a5 */ /* 0x004fe4000f8e00ff */
[----:B------:R-:W-:Y:S02]  /*1640*/  UIMAD.WIDE.U32 UR4, UR20, UR11, URZ ;  /* 0x0000000b140472a5 */ /* 0x000fe4000f8e00ff */
[----:B---3--:R-:W-:Y:S02]  /*1650*/  UISETP.NE.AND UP2, UPT, UR12, 0x1, UPT ;  /* 0x000000010c00788c */ /* 0x008fe4000bf45270 */
[----:B------:R-:W-:Y:S01]  /*1660*/  UISETP.NE.AND UP1, UPT, UR10, 0x1, UPT ;  /* 0x000000010a00788c */ /* 0x000fe2000bf25270 */
[----:B------:R-:W-:-:S02]  /*1670*/  UMOV UR6, UR7 ;  /* 0x0000000700067c82 */ /* 0x000fc40008000000 */
[----:B------:R-:W-:Y:S01]  /*1680*/  UMOV UR4, UR5 ;  /* 0x0000000500047c82 */ /* 0x000fe20008000000 */
[----:B------:R-:W-:Y:S02]  /*1690*/  USHF.R.U32.HI UR6, URZ, UR9, UR6 ;  /* 0x00000009ff067299 */ /* 0x000fe40008011606 */
[----:B----4-:R-:W-:Y:S02]  /*16a0*/  USHF.R.U32.HI UR4, URZ, UR13, UR4 ;  /* 0x0000000dff047299 */ /* 0x010fe40008011604 */
[----:B------:R-:W-:Y:S02]  /*16b0*/  USEL UR5, UR16, UR6, !UP2 ;  /* 0x0000000610057287 */ /* 0x000fe4000d000000 */
[----:B------:R-:W-:-:S04]  /*16c0*/  USEL UR4, UR20, UR4, !UP1 ;  /* 0x0000000414047287 */ /* 0x000fc8000c800000 */
[----:B------:R-:W-:Y:S02]  /*16d0*/  UIADD3 UR6, UPT, UPT, UR5, -UR4, URZ ;  /* 0x8000000405067290 */ /* 0x000fe4000fffe0ff */
[----:B------:R-:W-:Y:S02]  /*16e0*/  UIADD3 UR4, UPT, UPT, -UR5, UR4, URZ ;  /* 0x0000000405047290 */ /* 0x000fe4000fffe1ff */
[----:B------:R-:W-:Y:S02]  /*16f0*/  UIMAD UR20, UR6, UR10, UR20 ;  /* 0x0000000a061472a4 */ /* 0x000fe4000f8e0214 */
[----:B------:R-:W-:-:S12]  /*1700*/  UIMAD UR16, UR4, UR12, UR16 ;  /* 0x0000000c041072a4 */ /* 0x000fd8000f8e0210 */
.L_x_19:
[----:B------:R-:W-:Y:S05]  /*1710*/  BRA.U !UP5, `(.L_x_20) ;  /* 0x000000010d0c7547 */ /* 0x000fea000b800000 */
[----:B------:R-:W-:Y:S01]  /*1720*/  UCGABAR_WAIT ;  /* 0x0000000000007dc7 */ /* 0x000fe20008000000 */
[----:B------:R-:W-:Y:S01]  /*1730*/  CCTL.IVALL ;  /* 0x00000000ff00798f */ /* 0x000fe20002000000 */
[----:B------:R-:W-:Y:S05]  /*1740*/  BRA `(.L_x_21) ;  /* 0x0000000000047947 */ /* 0x000fea0003800000 */
.L_x_20:
[----:B------:R-:W-:Y:S06]  /*1750*/  BAR.SYNC.DEFER_BLOCKING 0x0 ;  /* 0x0000000000007b1d */ /* 0x000fec0000010000 */
.L_x_21:
[----:B------:R-:W-:Y:S05]  /*1760*/  BRA.U UP0, `(.L_x_22) ;  /* 0x0000001100a47547 */ /* 0x000fea000b800000 */
[----:B------:R-:W2:Y:S01]  /*1770*/  LDCU UR7, c[0x0][0x38c] ;  /* 0x00007180ff0777ac */ /* 0x000ea20008000800 */
[----:B------:R-:W3:Y:S01]  /*1780*/  S2UR UR8, SR_CgaCtaId ;  /* 0x00000000000879c3 */ /* 0x000ee20000008800 */
[----:B------:R-:W-:Y:S01]  /*1790*/  PLOP3.LUT P1, PT, PT, PT, UP3, 0x80, 0x8 ;  /* 0x000000000008781c */ /* 0x000fe20003f2f038 */
[----:B------:R-:W-:Y:S01]  /*17a0*/  IMAD.MOV.U32 R12, RZ, RZ, 0x1 ;  /* 0x00000001ff0c7424 */ /* 0x000fe200078e00ff */
[----:B------:R-:W-:Y:S01]  /*17b0*/  UMOV UR21, 0x400 ;  /* 0x0000040000157882 */ /* 0x000fe20000000000 */
[----:B------:R-:W-:Y:S01]  /*17c0*/  USHF.L.U32 UR5, UR32, 0x5, URZ ;  /* 0x0000000520057899 */ /* 0x000fe200080006ff */
[----:B------:R-:W-:Y:S01]  /*17d0*/  ISETP.EQ.OR P2, PT, R0, RZ, P3 ;  /* 0x000000ff0000720c */ /* 0x000fe20001f42670 */
[----:B------:R-:W-:Y:S01]  /*17e0*/  UISETP.NE.AND UP1, UPT, UR17, URZ, UPT ;  /* 0x000000ff1100728c */ /* 0x000fe2000bf25270 */
[----:B------:R-:W-:Y:S02]  /*17f0*/  PLOP3.LUT P1, PT, P1, PT, PT, 0x8, 0x80 ;  /* 0x000000000080781c */ /* 0x000fe40000f2e170 */
[----:B------:R-:W-:Y:S01]  /*1800*/  CS2R R10, SRZ ;  /* 0x00000000000a7805 */ /* 0x000fe2000001ff00 */
[----:B------:R-:W-:Y:S01]  /*1810*/  IMAD.MOV.U32 R9, RZ, RZ, RZ ;  /* 0x000000ffff097224 */ /* 0x000fe200078e00ff */
[----:B------:R-:W4:Y:S01]  /*1820*/  LDCU UR43, c[0x0][0x370] ;  /* 0x00006e00ff2b77ac */ /* 0x000f220008000800 */
[----:B------:R-:W-:Y:S01]  /*1830*/  IMAD.MOV.U32 R8, RZ, RZ, 0x1 ;  /* 0x00000001ff087424 */ /* 0x000fe200078e00ff */
[----:B------:R-:W1:Y:S01]  /*1840*/  LDCU.64 UR28, c[0x0][0x348] ;  /* 0x00006900ff1c77ac */ /* 0x000e620008000a00 */
[----:B--2---:R-:W-:-:S02]  /*1850*/  UIADD3 UR6, UPT, UPT, UR7, 0x1f, URZ ;  /* 0x0000001f07067890 */ /* 0x004fc4000fffe0ff */
[----:B------:R-:W-:Y:S02]  /*1860*/  UIADD3 UR49, UPT, UPT, UR7, 0x3e, URZ ;  /* 0x0000003e07317890 */ /* 0x000fe4000fffe0ff */
[----:B------:R-:W-:Y:S02]  /*1870*/  USHF.R.S32.HI UR4, URZ, 0x1f, UR6 ;  /* 0x0000001fff047899 */ /* 0x000fe40008011406 */
[----:B---3--:R-:W-:Y:S02]  /*1880*/  ULEA UR21, UR8, UR21, 0x18 ;  /* 0x0000001508157291 */ /* 0x008fe4000f8ec0ff */
[----:B------:R-:W-:Y:S02]  /*1890*/  ULEA.HI UR4, UR4, UR6, URZ, 0x5 ;  /* 0x0000000604047291 */ /* 0x000fe4000f8f28ff */
[----:B------:R-:W-:Y:S02]  /*18a0*/  UIADD3 UR6, UPT, UPT, UR7, -0x1, URZ ;  /* 0xffffffff07067890 */ /* 0x000fe4000fffe0ff */
[----:B------:R-:W-:-:S02]  /*18b0*/  USHF.R.S32.HI UR45, URZ, 0x5, UR4 ;  /* 0x00000005ff2d7899 */ /* 0x000fc40008011404 */
[----:B------:R-:W-:Y:S02]  /*18c0*/  UISETP.GE.U32.AND UP2, UPT, UR6, -0x3f, UPT ;  /* 0xffffffc10600788c */ /* 0x000fe4000bf46070 */
[----:B------:R-:W-:Y:S01]  /*18d0*/  UISETP.LT.U32.AND UP0, UPT, UR45, 0x3, UPT ;  /* 0x000000032d00788c */ /* 0x000fe2000bf01070 */
[----:B------:R-:W2:Y:S03]  /*18e0*/  LDCU UR41, c[0x0][0x374] ;  /* 0x00006e80ff2977ac */ /* 0x000ea60008000800 */
[----:B------:R-:W-:Y:S02]  /*18f0*/  USEL UR44, UR45, 0x3, UP0 ;  /* 0x000000032d2c7887 */ /* 0x000fe40008000000 */
[----:B------:R-:W-:Y:S02]  /*1900*/  ULOP3.LUT UR46, UR5, 0x20, URZ, 0xe2, !UPT ;  /* 0x00000020052e7892 */ /* 0x000fe4000f8ee2ff */
[----:B------:R-:W-:-:S02]  /*1910*/  UIADD3 UR24, UPT, UPT, UR44, -0x1, URZ ;  /* 0xffffffff2c187890 */ /* 0x000fc4000fffe0ff */
[----:B------:R-:W-:Y:S02]  /*1920*/  @UP2 UIADD3 UR24, UPT, UPT, UR44, URZ, URZ ;  /* 0x000000ff2c182290 */ /* 0x000fe4000fffe0ff */
[----:B------:R-:W-:Y:S02]  /*1930*/  USEL UR25, UR48, 0x2, UP1 ;  /* 0x0000000230197887 */ /* 0x000fe40008800000 */
[----:B------:R-:W-:Y:S02]  /*1940*/  UIADD3 UR38, UPT, UPT, UR21, 0x6400, UR31 ;  /* 0x0000640015267890 */ /* 0x000fe4000fffe01f */
[----:B------:R-:W-:Y:S02]  /*1950*/  UIADD3 UR37, UPT, UPT, UR21, 0x7c00, UR30 ;  /* 0x00007c0015257890 */ /* 0x000fe4000fffe01e */
[----:B------:R-:W-:Y:S02]  /*1960*/  UIADD3 UR47, UPT, UPT, UR45, -UR44, URZ ;  /* 0x8000002c2d2f7290 */ /* 0x000fe4000fffe0ff */
[----:B------:R-:W-:Y:S01]  /*1970*/  UIADD3 UR24, UPT, UPT, UR24, 0x1, URZ ;  /* 0x0000000118187890 */ /* 0x000fe2000fffe0ff */
[----:B-12-4-:R-:W-:-:S11]  /*1980*/  UMOV UR7, URZ ;  /* 0x000000ff00077c82 */ /* 0x016fd60008000000 */
.L_x_42:
[----:B-1----:R-:W1:Y:S02]  /*1990*/  S2UR UR4, SR_CgaCtaId ;  /* 0x00000000000479c3 */ /* 0x002e640000008800 */
[----:B-1----:R-:W-:-:S09]  /*19a0*/  UISETP.NE.AND UP0, UPT, UR4, URZ, UPT ;  /* 0x000000ff0400728c */ /* 0x002fd2000bf05270 */
[----:B------:R-:W-:Y:S05]  /*19b0*/  BRA.U UP0, `(.L_x_23) ;  /* 0x0000000100287547 */ /* 0x000fea000b800000 */
[----:B------:R-:W-:Y:S02]  /*19c0*/  LEA R0, R9, UR21, 0x3 ;  /* 0x0000001509007c11 */ /* 0x000fe4000f8e18ff */
[----:B------:R-:W-:-:S04]  /*19d0*/  SHF.L.U32 R3, R8, 0x1f, RZ ;  /* 0x0000001f08037819 */ /* 0x000fc800000006ff */
[----:B------:R-:W1:Y:S02]  /*19e0*/  SYNCS.PHASECHK.TRANS64.TRYWAIT P0, [R0+URZ+0xf0], R3 ;  /* 0x0000f003000075a7 */ /* 0x000e6400080011ff */
[----:B-1----:R-:W-:Y:S05]  /*19f0*/  @!P0 BRA `(.L_x_24) ;  /* 0x0000007c001c8947 */ /* 0x002fea0003800000 */
.L_x_131:
[----:B------:R2:W-:Y:S01]  /*1a00*/  SYNCS.ARRIVE.TRANS64.A1T0 RZ, [R0+URZ+0xe0], RZ ;  /* 0x0000e0ff00ff79a7 */ /* 0x0005e200081000ff */
[----:B------:R-:W-:-:S05]  /*1a10*/  VIADD R9, R9, 0x1 ;  /* 0x0000000109097836 */ /* 0x000fca0000000000 */
[----:B------:R-:W-:-:S04]  /*1a20*/  ISETP.NE.AND P0, PT, R9, 0x2, PT ;  /* 0x000000020900780c */ /* 0x000fc80003f05270 */
[----:B-1----:R-:W-:Y:S02]  /*1a30*/  SEL R3, RZ, 0x1, P0 ;  /* 0x00000001ff037807 */ /* 0x002fe40000000000 */
[----:B------:R-:W-:Y:S02]  /*1a40*/  SEL R9, R9, RZ, P0 ;  /* 0x000000ff09097207 */ /* 0x000fe40000000000 */
[----:B------:R-:W-:-:S07]  /*1a50*/  LOP3.LUT R8, R8, R3, RZ, 0x3c, !PT ;  /* 0x0000000308087212 */ /* 0x000fce00078e3cff */
.L_x_23:
[----:B------:R-:W-:Y:S01]  /*1a60*/  ULEA UR4, UR7, UR21, 0x3 ;  /* 0x0000001507047291 */ /* 0x000fe2000f8e18ff */
[----:B--2---:R-:W-:Y:S01]  /*1a70*/  SHF.L.U32 R0, R12, 0x1f, RZ ;  /* 0x0000001f0c007819 */ /* 0x004fe200000006ff */
[----:B------:R-:W-:Y:S02]  /*1a80*/  UISETP.GE.U32.AND UP0, UPT, UR49, 0x3f, UPT ;  /* 0x0000003f3100788c */ /* 0x000fe4000bf06070 */
[----:B------:R-:W-:Y:S02]  /*1a90*/  ULEA UR11, UR20, UR50, 0x1 ;  /* 0x00000032140b7291 */ /* 0x000fe4000f8e08ff */
[----:B------:R-:W-:Y:S02]  /*1aa0*/  ULEA UR35, UR16, UR46, 0x6 ;  /* 0x0000002e10237291 */ /* 0x000fe4000f8e30ff */
[----:B------:R-:W-:Y:S01]  /*1ab0*/  USHF.L.U32 UR11, UR11, 0x7, URZ ;  /* 0x000000070b0b7899 */ /* 0x000fe200080006ff */
[----:B------:R1:W2:Y:S01]  /*1ac0*/  SYNCS.PHASECHK.TRANS64.TRYWAIT P0, [UR4+0x18], R0 ;  /* 0x00001800ff0075a7 */ /* 0x0002a20008001104 */
[----:B------:R-:W-:Y:S01]  /*1ad0*/  UMOV UR6, URZ ;  /* 0x000000ff00067c82 */ /* 0x000fe20008000000 */
[----:B------:R-:W-:Y:S09]  /*1ae0*/  BRA.U !UP0, `(.L_x_25) ;  /* 0x0000000108c07547 */ /* 0x000ff2000b800000 */
[----:B------:R-:W-:Y:S01]  /*1af0*/  UMOV UR13, URZ ;  /* 0x000000ff000d7c82 */ /* 0x000fe20008000000 */
[----:B------:R-:W-:-:S05]  /*1b00*/  UMOV UR4, UR7 ;  /* 0x0000000700047c82 */ /* 0x000fca0008000000 */
.L_x_31:
[----:B------:R-:W-:Y:S01]  /*1b10*/  ULEA UR33, UR4, UR21, 0x3 ;  /* 0x0000001504217291 */ /* 0x000fe2000f8e18ff */
[----:B--2---:R-:W-:Y:S01]  /*1b20*/  @!P3 MOV R2, 0x2800 ;  /* 0x000028000002b802 */ /* 0x004fe20000000f00 */
[----:B--2-4-:R-:W-:Y:S10]  /*1b30*/  @P0 BRA `(.L_x_26) ;  /* 0x00000000000c0947 */ /* 0x014ff40003800000 */
[----:B------:R-:W-:-:S04]  /*1b40*/  SHF.L.U32 R3, R12, 0x1f, RZ ;  /* 0x0000001f0c037819 */ /* 0x000fc800000006ff */
[----:B------:R-:W2:Y:S02]  /*1b50*/  SYNCS.PHASECHK.TRANS64.TRYWAIT P0, [UR33+0x18], R3 ;  /* 0x00001803ff0075a7 */ /* 0x000ea40008001121 */
[----:B--2---:R-:W-:Y:S05]  /*1b60*/  @!P0 BRA `(.L_x_27) ;  /* 0x0000007800d48947 */ /* 0x004fea0003800000 */
.L_x_26:
[----:B------:R2:W-:Y:S01]  /*1b70*/  @!P3 SYNCS.ARRIVE.TRANS64 RZ, [UR33], R2 ;  /* 0x00000002ffffb9a7 */ /* 0x0005e20008000021 */
[----:B------:R-:W-:-:S04]  /*1b80*/  ULOP3.LUT UR5, UR25, 0x2, URZ, 0xfc, !UPT ;  /* 0x0000000219057892 */ /* 0x000fc8000f8efcff */
[----:B------:R-:W-:-:S09]  /*1b90*/  UISETP.NE.AND UP0, UPT, UR5, 0x2, UPT ;  /* 0x000000020500788c */ /* 0x000fd2000bf05270 */
[----:B------:R-:W-:Y:S05]  /*1ba0*/  BRA.U UP0, `(.L_x_28) ;  /* 0x0000000100047547 */ /* 0x000fea000b800000 */
[----:B------:R-:W-:Y:S05]  /*1bb0*/  BPT.TRAP 0x1 ;  /* 0x000000040000795c */ /* 0x000fea0000300000 */
.L_x_28:
[----:B------:R-:W-:Y:S04]  /*1bc0*/  BSSY.RECONVERGENT B0, `(.L_x_29) ;  /* 0x0000003000007945 */ /* 0x000fe80003800200 */
[----:B------:R-:W-:Y:S05]  /*1bd0*/  @P2 BRA `(.L_x_30) ;  /* 0x0000000000042947 */ /* 0x000fea0003800000 */
[----:B------:R-:W-:Y:S05]  /*1be0*/  BPT.TRAP 0x1 ;  /* 0x000000040000795c */ /* 0x000fea0000300000 */
.L_x_30:
[----:B------:R-:W-:Y:S05]  /*1bf0*/  BSYNC.RECONVERGENT B0 ;  /* 0x0000000000007941 */ /* 0x000fea0003800200 */
.L_x_29:
[----:B------:R-:W-:Y:S02]  /*1c00*/  UIADD3 UR5, UPT, UPT, UR4, 0x1, URZ ;  /* 0x0000000104057890 */ /* 0x000fe4000fffe0ff */
[----:B------:R-:W-:Y:S02]  /*1c10*/  ULEA UR32, UR4, UR31, 0xb ;  /* 0x0000001f04207291 */ /* 0x000fe4000f8e58ff */
[----:B------:R-:W-:Y:S02]  /*1c20*/  UISETP.NE.AND UP0, UPT, UR5, 0x3, UPT ;  /* 0x000000030500788c */ /* 0x000fe4000bf05270 */
[----:B------:R-:W-:Y:S02]  /*1c30*/  ULEA UR8, UR4, UR30, 0xd ;  /* 0x0000001e04087291 */ /* 0x000fe4000f8e68ff */
[----:B------:R-:W-:Y:S02]  /*1c40*/  USEL UR6, URZ, 0x1, UP0 ;  /* 0x00000001ff067887 */ /* 0x000fe40008000000 */
[----:B------:R-:W-:-:S02]  /*1c50*/  USEL UR7, UR5, URZ, UP0 ;  /* 0x000000ff05077287 */ /* 0x000fc40008000000 */
[----:B------:R-:W-:Y:S02]  /*1c60*/  UIADD3 UR4, UP0, UPT, UR28, 0x180, URZ ;  /* 0x000001801c047890 */ /* 0x000fe4000ff1e0ff */
[----:B------:R-:W-:Y:S01]  /*1c70*/  ULEA UR5, UR7, UR21, 0x3 ;  /* 0x0000001507057291 */ /* 0x000fe2000f8e18ff */
[----:B------:R-:W-:Y:S01]  /*1c80*/  LOP3.LUT R12, R12, UR6, RZ, 0x3c, !PT ;  /* 0x000000060c0c7c12 */ /* 0x000fe2000f8e3cff */
[----:B------:R-:W-:Y:S02]  /*1c90*/  USHF.L.U32 UR34, UR13, 0x5, URZ ;  /* 0x000000050d227899 */ /* 0x000fe400080006ff */
[----:B------:R-:W-:Y:S01]  /*1ca0*/  UIADD3 UR13, UPT, UPT, UR13, 0x1, URZ ;  /* 0x000000010d0d7890 */ /* 0x000fe2000fffe0ff */
[----:B-1----:R-:W-:Y:S01]  /*1cb0*/  SHF.L.U32 R0, R12, 0x1f, RZ ;  /* 0x0000001f0c007819 */ /* 0x002fe200000006ff */
[----:B------:R-:W-:Y:S02]  /*1cc0*/  UIADD3 UR14, UP1, UPT, UR28, 0x80, URZ ;  /* 0x000000801c0e7890 */ /* 0x000fe4000ff3e0ff */
[----:B------:R-:W-:Y:S01]  /*1cd0*/  UIADD3 UR32, UPT, UPT, UR21, 0x6400, UR32 ;  /* 0x0000640015207890 */ /* 0x000fe2000fffe020 */
[----:B------:R3:W4:Y:S01]  /*1ce0*/  SYNCS.PHASECHK.TRANS64.TRYWAIT P0, [UR5+0x18], R0 ;  /* 0x00001800ff0075a7 */ /* 0x0007220008001105 */
[----:B------:R-:W-:-:S02]  /*1cf0*/  UIADD3.X UR5, UPT, UPT, URZ, UR29, URZ, UP0, !UPT ;  /* 0x0000001dff057290 */ /* 0x000fc400087fe4ff */
[----:B------:R-:W-:Y:S02]  /*1d00*/  UISETP.NE.AND UP0, UPT, UR13, UR24, UPT ;  /* 0x000000180d00728c */ /* 0x000fe4000bf05270 */
[----:B------:R-:W-:Y:S02]  /*1d10*/  UIADD3.X UR15, UPT, UPT, URZ, UR29, URZ, UP1, !UPT ;  /* 0x0000001dff0f7290 */ /* 0x000fe40008ffe4ff */
[----:B------:R-:W-:Y:S02]  /*1d20*/  UPRMT UR16, URZ, 0x5410, UR27 ;  /* 0x00005410ff107896 */ /* 0x000fe4000800001b */
[----:B------:R-:W-:Y:S02]  /*1d30*/  UIADD3 UR8, UPT, UPT, UR21, 0x7c00, UR8 ;  /* 0x00007c0015087890 */ /* 0x000fe4000fffe008 */
[----:B------:R-:W-:Y:S01]  /*1d40*/  UPRMT UR6, URZ, 0x5410, UR26 ;  /* 0x00005410ff067896 */ /* 0x000fe2000800001a */
[----:B------:R-:W-:Y:S01]  /*1d50*/  UMOV UR18, 0x0 ;  /* 0x0000000000127882 */ /* 0x000fe20000000000 */
[----:B------:R-:W-:Y:S01]  /*1d60*/  UMOV UR19, 0x10000000 ;  /* 0x1000000000137882 */ /* 0x000fe20000000000 */
[----:B------:R-:W-:Y:S01]  /*1d70*/  UMOV UR12, UR36 ;  /* 0x00000024000c7c82 */ /* 0x000fe20008000000 */
[----:B------:R-:W-:Y:S01]  /*1d80*/  UMOV UR9, UR33 ;  /* 0x0000002100097c82 */ /* 0x000fe20008000000 */
[----:B------:R-:W-:Y:S01]  /*1d90*/  UMOV UR10, UR34 ;  /* 0x00000022000a7c82 */ /* 0x000fe20008000000 */
[----:B------:R-:W-:Y:S03]  /*1da0*/  UTMALDG.3D.MULTICAST [UR32], [UR14], UR16, desc[UR18] ;  /* 0x000012200e0073b4 */ /* 0x000fe60008011810 */
[----:B------:R1:W-:Y:S02]  /*1db0*/  UTMALDG.3D.MULTICAST [UR8], [UR4], UR6, desc[UR18] ;  /* 0x00001208040073b4 */ /* 0x0003e40008011806 */
[----:B-1----:R-:W-:Y:S01]  /*1dc0*/  UMOV UR6, UR24 ;  /* 0x0000001800067c82 */ /* 0x002fe20008000000 */
[----:B------:R-:W-:Y:S01]  /*1dd0*/  UMOV UR4, UR7 ;  /* 0x0000000700047c82 */ /* 0x000fe20008000000 */
[----:B---3--:R-:W-:Y:S05]  /*1de0*/  BRA.U UP0, `(.L_x_31) ;  /* 0xfffffffd00487547 */ /* 0x008fea000b83ffff */
.L_x_25:
[----:B------:R-:W-:Y:S01]  /*1df0*/  ULEA UR4, UR7, UR21, 0x3 ;  /* 0x0000001507047291 */ /* 0x000fe2000f8e18ff */
[----:B-1----:R-:W-:Y:S01]  /*1e00*/  SHF.L.U32 R0, R12, 0x1f, RZ ;  /* 0x0000001f0c007819 */ /* 0x002fe200000006ff */
[----:B------:R-:W-:Y:S01]  /*1e10*/  @!P1 SYNCS.ARRIVE.TRANS64.A1T0 RZ, [UR21+0x78], RZ ;  /* 0x000078ffffff99a7 */ /* 0x000fe20008100015 */
[----:B------:R-:W-:-:S06]  /*1e20*/  UISETP.GT.AND UP0, UPT, UR45, UR44, UPT ;  /* 0x0000002c2d00728c */ /* 0x000fcc000bf04270 */
[----:B--2-4-:R1:W2:Y:S03]  /*1e30*/  SYNCS.PHASECHK.TRANS64.TRYWAIT P0, [UR4+0x18], R0 ;  /* 0x00001800ff0075a7 */ /* 0x0142a60008001104 */
[----:B------:R-:W-:Y:S05]  /*1e40*/  BRA.U !UP0, `(.L_x_32) ;  /* 0x0000000108bc7547 */ /* 0x000fea000b800000 */
[----:B------:R-:W-:Y:S01]  /*1e50*/  UIADD3 UR13, UPT, UPT, UR47, UR6, URZ ;  /* 0x000000062f0d7290 */ /* 0x000fe2000fffe0ff */
[----:B------:R-:W-:-:S11]  /*1e60*/  UMOV UR4, UR7 ;  /* 0x0000000700047c82 */ /* 0x000fd60008000000 */
.L_x_38:
[----:B------:R-:W-:Y:S01]  /*1e70*/  ULEA UR17, UR4, UR21, 0x3 ;  /* 0x0000001504117291 */ /* 0x000fe2000f8e18ff */
[----:B--2---:R-:W-:Y:S01]  /*1e80*/  @!P3 MOV R2, 0x2800 ;  /* 0x000028000002b802 */ /* 0x004fe20000000f00 */
[----:B--2-4-:R-:W-:Y:S10]  /*1e90*/  @P0 BRA `(.L_x_33) ;  /* 0x00000000000c0947 */ /* 0x014ff40003800000 */
[----:B------:R-:W-:-:S04]  /*1ea0*/  SHF.L.U32 R3, R12, 0x1f, RZ ;  /* 0x0000001f0c037819 */ /* 0x000fc800000006ff */
[----:B------:R-:W2:Y:S02]  /*1eb0*/  SYNCS.PHASECHK.TRANS64.TRYWAIT P0, [UR17+0x18], R3 ;  /* 0x00001803ff0075a7 */ /* 0x000ea40008001111 */
[----:B--2---:R-:W-:Y:S05]  /*1ec0*/  @!P0 BRA `(.L_x_34) ;  /* 0x0000007800148947 */ /* 0x004fea0003800000 */
.L_x_33:
[----:B------:R2:W-:Y:S01]  /*1ed0*/  @!P3 SYNCS.ARRIVE.TRANS64 RZ, [UR17], R2 ;  /* 0x00000002ffffb9a7 */ /* 0x0005e20008000011 */
[----:B------:R-:W-:-:S04]  /*1ee0*/  ULOP3.LUT UR5, UR25, 0x2, URZ, 0xfc, !UPT ;  /* 0x0000000219057892 */ /* 0x000fc8000f8efcff */
[----:B------:R-:W-:-:S09]  /*1ef0*/  UISETP.NE.AND UP0, UPT, UR5, 0x2, UPT ;  /* 0x000000020500788c */ /* 0x000fd2000bf05270 */
[----:B------:R-:W-:Y:S05]  /*1f00*/  BRA.U UP0, `(.L_x_35) ;  /* 0x0000000100047547 */ /* 0x000fea000b800000 */
[----:B------:R-:W-:Y:S05]  /*1f10*/  BPT.TRAP 0x1 ;  /* 0x000000040000795c */ /* 0x000fea0000300000 */
.L_x_35:
[----:B------:R-:W-:Y:S04]  /*1f20*/  BSSY.RECONVERGENT B0, `(.L_x_36) ;  /* 0x0000003000007945 */ /* 0x000fe80003800200 */
[----:B------:R-:W-:Y:S05]  /*1f30*/  @P2 BRA `(.L_x_37) ;  /* 0x0000000000042947 */ /* 0x000fea0003800000 */
[----:B------:R-:W-:Y:S05]  /*1f40*/  BPT.TRAP 0x1 ;  /* 0x000000040000795c */ /* 0x000fea0000300000 */
.L_x_37:
[----:B------:R-:W-:Y:S05]  /*1f50*/  BSYNC.RECONVERGENT B0 ;  /* 0x0000000000007941 */ /* 0x000fea0003800200 */
.L_x_36:
[----:B------:R-:W-:Y:S02]  /*1f60*/  UIADD3 UR5, UPT, UPT, UR4, 0x1, URZ ;  /* 0x0000000104057890 */ /* 0x000fe4000fffe0ff */
[----:B------:R-:W-:Y:S02]  /*1f70*/  UIADD3 UR14, UP1, UPT, UR28, 0x80, URZ ;  /* 0x000000801c0e7890 */ /* 0x000fe4000ff3e0ff */
[----:B------:R-:W-:Y:S02]  /*1f80*/  UISETP.NE.AND UP0, UPT, UR5, 0x3, UPT ;  /* 0x000000030500788c */ /* 0x000fe4000bf05270 */
[----:B------:R-:W-:Y:S02]  /*1f90*/  ULEA UR16, UR4, UR38, 0xb ;  /* 0x0000002604107291 */ /* 0x000fe4000f8e58ff */
[----:B------:R-:W-:Y:S02]  /*1fa0*/  USEL UR8, URZ, 0x1, UP0 ;  /* 0x00000001ff087887 */ /* 0x000fe40008000000 */
[----:B------:R-:W-:-:S02]  /*1fb0*/  USEL UR7, UR5, URZ, UP0 ;  /* 0x000000ff05077287 */ /* 0x000fc40008000000 */
[----:B------:R-:W-:Y:S02]  /*1fc0*/  UIADD3 UR22, UP0, UPT, UR28, 0x180, URZ ;  /* 0x000001801c167890 */ /* 0x000fe4000ff1e0ff */
[----:B------:R-:W-:Y:S01]  /*1fd0*/  ULEA UR5, UR7, UR21, 0x3 ;  /* 0x0000001507057291 */ /* 0x000fe2000f8e18ff */
[----:B------:R-:W-:Y:S01]  /*1fe0*/  LOP3.LUT R12, R12, UR8, RZ, 0x3c, !PT ;  /* 0x000000080c0c7c12 */ /* 0x000fe2000f8e3cff */
[----:B------:R-:W-:Y:S02]  /*1ff0*/  ULEA UR8, UR4, UR37, 0xd ;  /* 0x0000002504087291 */ /* 0x000fe4000f8e68ff */
[----:B------:R-:W-:Y:S01]  /*2000*/  USHF.L.U32 UR18, UR6, 0x5, URZ ;  /* 0x0000000506127899 */ /* 0x000fe200080006ff */
[----:B-1----:R-:W-:Y:S01]  /*2010*/  SHF.L.U32 R0, R12, 0x1f, RZ ;  /* 0x0000001f0c007819 */ /* 0x002fe200000006ff */
[----:B------:R-:W-:Y:S02]  /*2020*/  UPRMT UR4, URZ, 0x5410, UR27 ;  /* 0x00005410ff047896 */ /* 0x000fe4000800001b */
[----:B------:R-:W-:Y:S01]  /*2030*/  UIADD3.X UR15, UPT, UPT, URZ, UR29, URZ, UP1, !UPT ;  /* 0x0000001dff0f7290 */ /* 0x000fe20008ffe4ff */
[----:B------:R3:W4:Y:S01]  /*2040*/  SYNCS.PHASECHK.TRANS64.TRYWAIT P0, [UR5+0x18], R0 ;  /* 0x00001800ff0075a7 */ /* 0x0007220008001105 */
[----:B------:R-:W-:-:S02]  /*2050*/  UPRMT UR5, URZ, 0x5410, UR26 ;  /* 0x00005410ff057896 */ /* 0x000fc4000800001a */
[----:B------:R-:W-:Y:S01]  /*2060*/  UIADD3.X UR23, UPT, UPT, URZ, UR29, URZ, UP0, !UPT ;  /* 0x0000001dff177290 */ /* 0x000fe200087fe4ff */
[----:B------:R-:W-:Y:S01]  /*2070*/  UMOV UR32, 0x0 ;  /* 0x0000000000207882 */ /* 0x000fe20000000000 */
[----:B------:R-:W-:Y:S01]  /*2080*/  UMOV UR33, 0x10000000 ;  /* 0x1000000000217882 */ /* 0x000fe20000000000 */
[----:B------:R-:W-:Y:S01]  /*2090*/  UMOV UR19, UR35 ;  /* 0x0000002300137c82 */ /* 0x000fe20008000000 */
[----:B------:R-:W-:Y:S01]  /*20a0*/  UMOV UR20, UR36 ;  /* 0x0000002400147c82 */ /* 0x000fe20008000000 */
[----:B------:R-:W-:Y:S01]  /*20b0*/  UMOV UR12, UR36 ;  /* 0x00000024000c7c82 */ /* 0x000fe20008000000 */
[----:B------:R-:W-:Y:S01]  /*20c0*/  UMOV UR9, UR17 ;  /* 0x0000001100097c82 */ /* 0x000fe20008000000 */
[----:B------:R-:W-:Y:S01]  /*20d0*/  UMOV UR10, UR18 ;  /* 0x00000012000a7c82 */ /* 0x000fe20008000000 */
[----:B------:R1:W-:Y:S01]  /*20e0*/  UTMALDG.3D.MULTICAST [UR16], [UR14], UR4, desc[UR32] ;  /* 0x000020100e0073b4 */ /* 0x0003e20008011804 */
[----:B------:R-:W-:-:S04]  /*20f0*/  UIADD3 UR6, UPT, UPT, UR6, 0x1, URZ ;  /* 0x0000000106067890 */ /* 0x000fc8000fffe0ff */
[----:B------:R-:W-:Y:S01]  /*2100*/  UISETP.NE.AND UP0, UPT, UR6, UR13, UPT ;  /* 0x0000000d0600728c */ /* 0x000fe2000bf05270 */
[----:B------:R3:W-:Y:S01]  /*2110*/  UTMALDG.3D.MULTICAST [UR8], [UR22], UR5, desc[UR32] ;  /* 0x00002008160073b4 */ /* 0x0007e20008011805 */
[----:B-1----:R-:W-:-:S07]  /*2120*/  UMOV UR4, UR7 ;  /* 0x0000000700047c82 */ /* 0x002fce0008000000 */
[----:B---3--:R-:W-:Y:S05]  /*2130*/  BRA.U UP0, `(.L_x_38) ;  /* 0xfffffffd004c7547 */ /* 0x008fea000b83ffff */
.L_x_32:
[C---:B------:R-:W-:Y:S01]  /*2140*/  LEA R3, R11.reuse, UR21, 0x3 ;  /* 0x000000150b037c11 */ /* 0x040fe2000f8e18ff */
[----:B------:R-:W-:Y:S01]  /*2150*/  NOP ;  /* 0x0000000000007918 */ /* 0x000fe20000000000 */
[----:B-1----:R-:W-:Y:S02]  /*2160*/  SHF.L.U32 R0, R10, 0x1f, RZ ;  /* 0x0000001f0a007819 */ /* 0x002fe400000006ff */
[----:B------:R-:W-:Y:S02]  /*2170*/  LEA R5, R11, UR21, 0x4 ;  /* 0x000000150b057c11 */ /* 0x000fe4000f8e20ff */
[----:B--2-4-:R-:W1:Y:S02]  /*2180*/  SYNCS.PHASECHK.TRANS64.TRYWAIT P0, [R3+URZ+0x80], R0 ;  /* 0x00008000030075a7 */ /* 0x014e6400080011ff */
[----:B-1----:R-:W-:Y:S05]  /*2190*/  @!P0 BRA `(.L_x_39) ;  /* 0x0000007400788947 */ /* 0x002fea0003800000 */
.L_x_134:
[----:B------:R-:W2:Y:S01]  /*21a0*/  LDS.128 R4, [R5+0x110] ;  /* 0x0001100005047984 */ /* 0x000ea20000000c00 */
[----:B------:R-:W-:Y:S01]  /*21b0*/  UISETP.GE.AND UP0, UPT, UR42, 0x1, UPT ;  /* 0x000000012a00788c */ /* 0x000fe2000bf06270 */
[----:B------:R-:W-:Y:S01]  /*21c0*/  @!PT LDS RZ, [RZ] ;  /* 0x00000000fffff984 */ /* 0x000fe20000000800 */
[----:B------:R-:W-:Y:S01]  /*21d0*/  @!PT LDS RZ, [RZ] ;  /* 0x00000000fffff984 */ /* 0x000fe20000000800 */
[----:B------:R-:W-:Y:S01]  /*21e0*/  @!PT LDS RZ, [RZ] ;  /* 0x00000000fffff984 */ /* 0x000fe20000000800 */
[----:B------:R-:W-:Y:S01]  /*21f0*/  @!PT LDS RZ, [RZ] ;  /* 0x00000000fffff984 */ /* 0x000fe20000000800 */
[----:B------:R3:W-:Y:S06]  /*2200*/  MEMBAR.ALL.CTA ;  /* 0x0000000000007992 */ /* 0x0007ec0000008000 */
[----:B---3--:R-:W3:Y:S01]  /*2210*/  FENCE.VIEW.ASYNC.S ;  /* 0x00000000000073c6 */ /* 0x008ee20000000000 */
[----:B--2---:R-:W-:-:S13]  /*2220*/  LOP3.LUT P0, RZ, R6, 0x1, RZ, 0xc0, !PT ;  /* 0x0000000106ff7812 */ /* 0x004fda000780c0ff */
[----:B---3--:R-:W-:Y:S01]  /*2230*/  VOTEU.ANY UP1, P0 ;  /* 0x0000000000ff7886 */ /* 0x008fe20000020100 */
[----:B------:R-:W-:-:S13]  /*2240*/  PLOP3.LUT P0, PT, PT, PT, UP1, 0x80, 0x8 ;  /* 0x000000000008781c */ /* 0x000fda0003f0f018 */
[----:B-1----:R-:W-:Y:S02]  /*2250*/  @P0 LOP3.LUT R0, R5, 0xffff, RZ, 0xc0, !PT ;  /* 0x0000ffff05000812 */ /* 0x002fe400078ec0ff */
[----:B------:R-:W-:Y:S02]  /*2260*/  @P0 MOV R2, R4 ;  /* 0x0000000400020202 */ /* 0x000fe40000000f00 */
[----:B------:R-:W-:Y:S01]  /*2270*/  @P0 R2UR UR5, R0 ;  /* 0x00000000000502ca */ /* 0x000fe200000e0000 */
[----:B------:R-:W-:Y:S01]  /*2280*/  VIADD R0, R3, 0x90 ;  /* 0x0000009003007836 */ /* 0x000fe20000000000 */
[----:B------:R-:W-:Y:S02]  /*2290*/  @P0 SHF.R.U32.HI R4, RZ, 0x10, R5 ;  /* 0x00000010ff040819 */ /* 0x000fe40000011605 */
[----:B------:R-:W-:Y:S02]  /*22a0*/  @P0 R2UR UR6, R2 ;  /* 0x00000000020602ca */ /* 0x000fe400000e0000 */
[----:B------:R-:W-:-:S02]  /*22b0*/  PRMT R0, RZ, 0x654, R0 ;  /* 0x00000654ff007816 */ /* 0x000fc40000000000 */
[----:B------:R-:W-:Y:S02]  /*22c0*/  @P0 R2UR UR4, R4 ;  /* 0x00000000040402ca */ /* 0x000fe400000e0000 */
[----:B------:R1:W-:Y:S03]  /*22d0*/  SYNCS.ARRIVE.TRANS64.RED.A1T0 RZ, [R0+URZ], RZ ;  /* 0x000000ff00ff79a7 */ /* 0x0003e600081004ff */
[----:B------:R-:W-:-:S04]  /*22e0*/  @UP1 UMOV UR39, UR5 ;  /* 0x0000000500271c82 */ /* 0x000fc80008000000 */
[----:B------:R-:W-:-:S04]  /*22f0*/  @UP1 UMOV UR40, UR6 ;  /* 0x0000000600281c82 */ /* 0x000fc80008000000 */
[----:B------:R-:W-:Y:S01]  /*2300*/  @UP1 UMOV UR36, UR4 ;  /* 0x0000000400241c82 */ /* 0x000fe20008000000 */
[----:B------:R-:W-:Y:S05]  /*2310*/  BRA.U !UP0, `(.L_x_40) ;  /* 0x0000000108d47547 */ /* 0x000fea000b800000 */
[----:B------:R-:W2:Y:S01]  /*2320*/  LDCU.128 UR12, c[0x0][0xb10] ;  /* 0x00016200ff0c77ac */ /* 0x000ea20008000c00 */
[----:B------:R-:W3:Y:S01]  /*2330*/  LDCU UR22, c[0x0][0xb20] ;  /* 0x00016400ff1677ac */ /* 0x000ee20008000800 */
[----:B------:R-:W4:Y:S01]  /*2340*/  LDCU UR20, c[0x0][0xb0c] ;  /* 0x00016180ff1477ac */ /* 0x000f220008000800 */
[----:B------:R-:W1:Y:S01]  /*2350*/  LDCU.64 UR8, c[0x0][0xb28] ;  /* 0x00016500ff0877ac */ /* 0x000e620008000a00 */
[----:B------:R-:W-:Y:S02]  /*2360*/  UISETP.NE.AND UP3, UPT, UR42, 0x1, UPT ;  /* 0x000000012a00788c */ /* 0x000fe4000bf65270 */
[----:B--2---:R-:W-:Y:S02]  /*2370*/  UIMAD.WIDE.U32 UR10, UR41, UR15, URZ ;  /* 0x0000000f290a72a5 */ /* 0x004fe4000f8e00ff */
[----:B------:R-:W-:Y:S02]  /*2380*/  UIMAD.WIDE.U32 UR4, UR43, UR12, URZ ;  /* 0x0000000c2b0472a5 */ /* 0x000fe4000f8e00ff */
[----:B------:R-:W-:-:S02]  /*2390*/  UISETP.NE.AND UP0, UPT, UR14, 0x1, UPT ;  /* 0x000000010e00788c */ /* 0x000fc4000bf05270 */
[----:B------:R-:W-:Y:S01]  /*23a0*/  UIMAD.WIDE.U32 UR18, UR39, UR15, URZ ;  /* 0x0000000f271272a5 */ /* 0x000fe2000f8e00ff */
[----:B------:R-:W-:Y:S02]  /*23b0*/  UMOV UR10, UR11 ;  /* 0x0000000b000a7c82 */ /* 0x000fe40008000000 */
[----:B------:R-:W-:Y:S01]  /*23c0*/  UMOV UR4, UR5 ;  /* 0x0000000500047c82 */ /* 0x000fe20008000000 */
[----:B---3--:R-:W-:Y:S02]  /*23d0*/  USHF.R.U32.HI UR10, URZ, UR22, UR10 ;  /* 0x00000016ff0a7299 */ /* 0x008fe4000801160a */
[----:B----4-:R-:W-:Y:S02]  /*23e0*/  UISETP.NE.AND UP2, UPT, UR20, 0x1, UPT ;  /* 0x000000011400788c */ /* 0x010fe4000bf45270 */
[----:B------:R-:W-:Y:S02]  /*23f0*/  USHF.R.U32.HI UR4, URZ, UR13, UR4 ;  /* 0x0000000dff047299 */ /* 0x000fe40008011604 */
[----:B------:R-:W-:-:S02]  /*2400*/  USEL UR5, UR41, UR10, !UP0 ;  /* 0x0000000a29057287 */ /* 0x000fc4000c000000 */
[----:B------:R-:W-:Y:S02]  /*2410*/  USEL UR6, UR43, UR4, !UP2 ;  /* 0x000000042b067287 */ /* 0x000fe4000d000000 */
[----:B-1----:R-:W-:Y:S01]  /*2420*/  UIMAD.WIDE.U32 UR10, UR5, UR8, URZ ;  /* 0x00000008050a72a5 */ /* 0x002fe2000f8e00ff */
[----:B------:R-:W-:Y:S01]  /*2430*/  UMOV UR4, UR19 ;  /* 0x0000001300047c82 */ /* 0x000fe20008000000 */
[----:B------:R-:W-:Y:S02]  /*2440*/  UIMAD.WIDE.U32 UR16, UR40, UR12, URZ ;  /* 0x0000000c281072a5 */ /* 0x000fe4000f8e00ff */
[----:B------:R-:W-:-:S03]  /*2450*/  UIMAD.WIDE.U32 UR18, UR6, UR8, URZ ;  /* 0x00000008061272a5 */ /* 0x000fc6000f8e00ff */
[----:B------:R-:W-:Y:S01]  /*2460*/  UMOV UR10, UR11 ;  /* 0x0000000b000a7c82 */ /* 0x000fe20008000000 */
[----:B------:R-:W-:Y:S02]  /*2470*/  USHF.R.U32.HI UR4, URZ, UR22, UR4 ;  /* 0x00000016ff047299 */ /* 0x000fe40008011604 */
[----:B------:R-:W-:Y:S01]  /*2480*/  @UP3 USHF.R.U32.HI UR5, URZ, UR9, UR10 ;  /* 0x00000009ff053299 */ /* 0x000fe2000801160a */
[----:B------:R-:W-:Y:S01]  /*2490*/  UMOV UR16, UR17 ;  /* 0x0000001100107c82 */ /* 0x000fe20008000000 */
[----:B------:R-:W-:Y:S01]  /*24a0*/  UMOV UR18, UR19 ;  /* 0x0000001300127c82 */ /* 0x000fe20008000000 */
[----:B------:R-:W-:Y:S02]  /*24b0*/  USHF.R.U32.HI UR13, URZ, UR13, UR16 ;  /* 0x0000000dff0d7299 */ /* 0x000fe40008011610 */
[----:B------:R-:W-:Y:S02]  /*24c0*/  USEL UR4, UR39, UR4, !UP0 ;  /* 0x0000000427047287 */ /* 0x000fe4000c000000 */
[----:B------:R-:W-:-:S02]  /*24d0*/  @UP3 USHF.R.U32.HI UR6, URZ, UR9, UR18 ;  /* 0x00000009ff063299 */ /* 0x000fc40008011612 */
[----:B------:R-:W-:Y:S02]  /*24e0*/  UIMAD UR10, UR42, UR5, URZ ;  /* 0x000000052a0a72a4 */ /* 0x000fe4000f8e02ff */
[----:B------:R-:W-:Y:S02]  /*24f0*/  USEL UR5, UR40, UR13, !UP2 ;  /* 0x0000000d28057287 */ /* 0x000fe4000d000000 */
[----:B------:R-:W-:Y:S02]  /*2500*/  UIMAD UR12, UR42, UR6, URZ ;  /* 0x000000062a0c72a4 */ /* 0x000fe4000f8e02ff */
[----:B------:R-:W-:Y:S02]  /*2510*/  UISETP.GE.AND UP0, UPT, UR4, UR10, UPT ;  /* 0x0000000a0400728c */ /* 0x000fe4000bf06270 */
[----:B------:R-:W-:Y:S02]  /*2520*/  UIMAD.WIDE.U32 UR10, UR4, UR8, URZ ;  /* 0x00000008040a72a5 */ /* 0x000fe4000f8e00ff */
[----:B------:R-:W-:-:S02]  /*2530*/  UISETP.GE.OR UP0, UPT, UR5, UR12, UP0 ;  /* 0x0000000c0500728c */ /* 0x000fc40008706670 */
        /* <DEDUP_REMOVED lines=19> */
.L_x_40:
[----:B------:R-:W2:Y:S02]  /*2670*/  LDCU UR4, c[0x0][0xb30] ;  /* 0x00016600ff0477ac */ /* 0x000ea40008000800 */
[----:B--2---:R-:W-:-:S09]  /*2680*/  UISETP.NE.AND UP0, UPT, UR4, 0x1, UPT ;  /* 0x000000010400788c */ /* 0x004fd2000bf05270 */
[----:B------:R-:W-:Y:S05]  /*2690*/  BRA.U UP0, `(.L_x_41) ;  /* 0x0000000100447547 */ /* 0x000fea000b800000 */
        /* <DEDUP_REMOVED lines=17> */
.L_x_41:
[----:B------:R-:W-:Y:S01]  /*27b0*/  VIADD R11, R11, 0x1 ;  /* 0x000000010b0b7836 */ /* 0x000fe20000000000 */
[----:B------:R-:W-:Y:S01]  /*27c0*/  R2UR UR4, R87 ;  /* 0x00000000570472ca */ /* 0x000fe200000e0000 */
[----:B------:R-:W-:Y:S01]  /*27d0*/  UIADD3 UR16, UPT, UPT, UR40, UR59, URZ ;  /* 0x0000003b28107290 */ /* 0x000fe2000fffe0ff */
[----:B------:R-:W-:Y:S02]  /*27e0*/  PLOP3.LUT P1, PT, PT, PT, PT, 0x80, 0x8 ;  /* 0x000000000008781c */ /* 0x000fe40003f2f070 */
[----:B------:R-:W-:-:S04]  /*27f0*/  ISETP.NE.AND P0, PT, R11, 0x2, PT ;  /* 0x000000020b00780c */ /* 0x000fc80003f05270 */
[----:B------:R-:W-:Y:S02]  /*2800*/  SEL R3, RZ, 0x1, P0 ;  /* 0x00000001ff037807 */ /* 0x000fe40000000000 */
[----:B------:R-:W-:Y:S02]  /*2810*/  SEL R11, R11, RZ, P0 ;  /* 0x000000ff0b0b7207 */ /* 0x000fe40000000000 */
[----:B------:R-:W-:Y:S01]  /*2820*/  LOP3.LUT R10, R10, R3, RZ, 0x3c, !PT ;  /* 0x000000030a0a7212 */ /* 0x000fe200078e3cff */
[----:B------:R-:W-:Y:S01]  /*2830*/  UIADD3 UR20, UPT, UPT, UR39, UR4, URZ ;  /* 0x0000000427147290 */ /* 0x000fe2000fffe0ff */
[----:B------:R-:W-:Y:S11]  /*2840*/  BRA.U UP1, `(.L_x_42) ;  /* 0xfffffff101507547 */ /* 0x000ff6000b83ffff */
[----:B------:R-:W-:Y:S01]  /*2850*/  UIADD3 UR21, UPT, UPT, UR21, 0x18, URZ ;  /* 0x0000001815157890 */ /* 0x000fe2000fffe0ff */
[----:B------:R-:W-:-:S03]  /*2860*/  SHF.L.U32 R3, R12, 0x1f, RZ ;  /* 0x0000001f0c037819 */ /* 0x000fc600000006ff */
[----:B------:R-:W-:-:S09]  /*2870*/  ULEA UR4, UR7, UR21, 0x3 ;  /* 0x0000001507047291 */ /* 0x000fd2000f8e18ff */
[----:B------:R-:W2:Y:S02]  /*2880*/  SYNCS.PHASECHK.TRANS64.TRYWAIT P0, [UR4], R3 ;  /* 0x00000003ff0075a7 */ /* 0x000ea40008001104 */
[----:B--2---:R-:W-:Y:S05]  /*2890*/  @!P0 BRA `(.L_x_43) ;  /* 0x0000006c00cc8947 */ /* 0x004fea0003800000 */
.L_x_136:
[----:B------:R-:W-:-:S04]  /*28a0*/  UIADD3 UR4, UPT, UPT, UR7, 0x1, URZ ;  /* 0x0000000107047890 */ /* 0x000fc8000fffe0ff */
[----:B------:R-:W-:-:S04]  /*28b0*/  UISETP.NE.AND UP0, UPT, UR4, 0x3, UPT ;  /* 0x000000030400788c */ /* 0x000fc8000bf05270 */
[----:B------:R-:W-:Y:S02]  /*28c0*/  USEL UR6, URZ, 0x1, UP0 ;  /* 0x00000001ff067887 */ /* 0x000fe40008000000 */
[----:B------:R-:W-:-:S04]  /*28d0*/  USEL UR4, UR4, URZ, UP0 ;  /* 0x000000ff04047287 */ /* 0x000fc80008000000 */
[----:B------:R-:W-:Y:S01]  /*28e0*/  ULEA UR5, UR4, UR21, 0x3 ;  /* 0x0000001504057291 */ /* 0x000fe2000f8e18ff */
[----:B------:R-:W-:-:S04]  /*28f0*/  LOP3.LUT R12, R12, UR6, RZ, 0x3c, !PT ;  /* 0x000000060c0c7c12 */ /* 0x000fc8000f8e3cff */
[----:B-1----:R-:W-:-:S04]  /*2900*/  SHF.L.U32 R3, R12, 0x1f, RZ ;  /* 0x0000001f0c037819 */ /* 0x002fc800000006ff */
[----:B------:R-:W1:Y:S02]  /*2910*/  SYNCS.PHASECHK.TRANS64.TRYWAIT P0, [UR5], R3 ;  /* 0x00000003ff0075a7 */ /* 0x000e640008001105 */
[----:B-1----:R-:W-:Y:S05]  /*2920*/  @!P0 BRA `(.L_x_44) ;  /* 0x0000006c00c08947 */ /* 0x002fea0003800000 */
.L_x_138:
[----:B------:R-:W-:-:S04]  /*2930*/  UIADD3 UR4, UPT, UPT, UR4, 0x1, URZ ;  /* 0x0000000104047890 */ /* 0x000fc8000fffe0ff */
[----:B------:R-:W-:-:S04]  /*2940*/  UISETP.NE.AND UP0, UPT, UR4, 0x3, UPT ;  /* 0x000000030400788c */ /* 0x000fc8000bf05270 */
[----:B------:R-:W-:Y:S02]  /*2950*/  USEL UR5, URZ, 0x1, UP0 ;  /* 0x00000001ff057887 */ /* 0x000fe40008000000 */
[----:B------:R-:W-:-:S04]  /*2960*/  USEL UR4, UR4, URZ, UP0 ;  /* 0x000000ff04047287 */ /* 0x000fc80008000000 */
[----:B------:R-:W-:Y:S01]  /*2970*/  ULEA UR4, UR4, UR21, 0x3 ;  /* 0x0000001504047291 */ /* 0x000fe2000f8e18ff */
[----:B-1----:R-:W-:-:S04]  /*2980*/  LOP3.LUT R3, R12, UR5, RZ, 0x3c, !PT ;  /* 0x000000050c037c12 */ /* 0x002fc8000f8e3cff */
[----:B------:R-:W-:Y:S01]  /*2990*/  SHF.L.U32 R3, R3, 0x1f, RZ ;  /* 0x0000001f03037819 */ /* 0x000fe200000006ff */
[----:B------:R-:W-:-:S07]  /*29a0*/  IMAD.U32 R0, RZ, RZ, UR4 ;  /* 0x00000004ff007e24 */ /* 0x000fce000f8e00ff */
.L_x_45:
[----:B-1----:R1:W2:Y:S02]  /*29b0*/  SYNCS.PHASECHK.TRANS64.TRYWAIT P0, [R0+URZ], R3 ;  /* 0x00000003000075a7 */ /* 0x0022a400080011ff */
[----:B--2---:R-:W-:Y:S05]  /*29c0*/  @!P0 NANOSLEEP.SYNCS 0x989680 ;  /* 0x009896800000895d */ /* 0x004fea0003900000 */
[----:B------:R-:W2:Y:S02]  /*29d0*/  @!P0 SYNCS.PHASECHK.TRANS64 P0, [R0+URZ], R3 ;  /* 0x00000003000085a7 */ /* 0x000ea400080010ff */
[----:B--2---:R-:W-:Y:S05]  /*29e0*/  @P0 EXIT ;  /* 0x000000000000094d */ /* 0x004fea0003800000 */
[----:B------:R-:W-:Y:S05]  /*29f0*/  BRA `(.L_x_45) ;  /* 0xfffffffc00ec7947 */ /* 0x000fea000383ffff */
.L_x_22:
[----:B------:R-:W2:Y:S02]  /*2a00*/  S2UR UR4, SR_CgaCtaId ;  /* 0x00000000000479c3 */ /* 0x000ea40000008800 */
[----:B--2---:R-:W-:-:S04]  /*2a10*/  UISETP.NE.AND UP0, UPT, UR4, URZ, UPT ;  /* 0x000000ff0400728c */ /* 0x004fc8000bf05270 */
[----:B------:R-:W-:-:S09]  /*2a20*/  UISETP.NE.OR UP0, UPT, UR17, 0x1, UP0 ;  /* 0x000000011100788c */ /* 0x000fd20008705670 */
[----:B------:R-:W-:Y:S05]  /*2a30*/  BRA.U UP0, `(.L_x_46) ;  /* 0x00000005004c7547 */ /* 0x000fea000b800000 */
[----:B------:R-:W2:Y:S01]  /*2a40*/  S2UR UR5, SR_CgaCtaId ;  /* 0x00000000000579c3 */ /* 0x000ea20000008800 */
[----:B------:R-:W-:Y:S01]  /*2a50*/  UMOV UR4, 0x400 ;  /* 0x0000040000047882 */ /* 0x000fe20000000000 */
[----:B------:R-:W-:Y:S01]  /*2a60*/  ISETP.GE.U32.AND P2, PT, R0, 0x4, PT ;  /* 0x000000040000780c */ /* 0x000fe20003f46070 */
[----:B------:R-:W-:Y:S01]  /*2a70*/  IMAD.MOV.U32 R12, RZ, RZ, 0x1 ;  /* 0x00000001ff0c7424 */ /* 0x000fe200078e00ff */
[----:B------:R-:W-:Y:S02]  /*2a80*/  CS2R R10, SRZ ;  /* 0x00000000000a7805 */ /* 0x000fe4000001ff00 */
[----:B------:R-:W-:Y:S01]  /*2a90*/  CS2R R8, SRZ ;  /* 0x0000000000087805 */ /* 0x000fe2000001ff00 */
[----:B--2---:R-:W-:-:S03]  /*2aa0*/  ULEA UR6, UR5, UR4, 0x18 ;  /* 0x0000000405067291 */ /* 0x004fc6000f8ec0ff */
[----:B------:R-:W-:-:S09]  /*2ab0*/  UMOV UR5, URZ ;  /* 0x000000ff00057c82 */ /* 0x000fd20008000000 */
.L_x_50:
[----:B------:R-:W-:Y:S02]  /*2ac0*/  LEA R2, R8, UR6, 0x3 ;  /* 0x0000000608027c11 */ /* 0x000fe4000f8e18ff */
[----:B------:R-:W-:-:S03]  /*2ad0*/  SHF.L.U32 R5, R9, 0x1f, RZ ;  /* 0x0000001f09057819 */ /* 0x000fc600000006ff */
[----:B------:R-:W-:Y:S01]  /*2ae0*/  VIADD R4, R2, 0xf0 ;  /* 0x000000f002047836 */ /* 0x000fe20000000000 */
[----:B------:R-:W2:Y:S02]  /*2af0*/  SYNCS.PHASECHK.TRANS64.TRYWAIT P0, [R2+URZ+0xe0], R5 ;  /* 0x0000e005020075a7 */ /* 0x000ea400080011ff */
[----:B--2---:R-:W-:Y:S05]  /*2b00*/  @!P0 BRA `(.L_x_47) ;  /* 0x0000006c00608947 */ /* 0x004fea0003800000 */
.L_x_139:
[----:B------:R-:W-:Y:S01]  /*2b10*/  ULEA UR4, UR5, UR6, 0x3 ;  /* 0x0000000605047291 */ /* 0x000fe2000f8e18ff */
[----:B------:R-:W-:Y:S02]  /*2b20*/  PRMT R4, RZ, 0x654, R4 ;  /* 0x00000654ff047816 */ /* 0x000fe40000000004 */
[----:B--2---:R-:W-:Y:S01]  /*2b30*/  SHF.L.U32 R5, R12, 0x1f, RZ ;  /* 0x0000001f0c057819 */ /* 0x004fe200000006ff */
[----:B------:R-:W-:Y:S01]  /*2b40*/  UIADD3 UR7, UPT, UPT, UR4, 0x80, URZ ;  /* 0x0000008004077890 */ /* 0x000fe2000fffe0ff */
[----:B------:R2:W-:Y:S05]  /*2b50*/  SYNCS.ARRIVE.TRANS64.RED.A1T0 RZ, [R4+URZ], RZ ;  /* 0x000000ff04ff79a7 */ /* 0x0005ea00081004ff */
[----:B------:R-:W-:Y:S01]  /*2b60*/  IMAD.U32 R7, RZ, RZ, UR7 ;  /* 0x00000007ff077e24 */ /* 0x000fe2000f8e00ff */
[----:B------:R-:W3:Y:S04]  /*2b70*/  SYNCS.PHASECHK.TRANS64.TRYWAIT P0, [UR4+0x90], R5 ;  /* 0x00009005ff0075a7 */ /* 0x000ee80008001104 */
[----:B------:R-:W-:Y:S01]  /*2b80*/  PRMT R6, R0, 0x654, R7 ;  /* 0x0000065400067816 */ /* 0x000fe20000000007 */
[----:B--2---:R-:W-:Y:S01]  /*2b90*/  @!P2 IMAD.MOV.U32 R4, RZ, RZ, 0x10 ;  /* 0x00000010ff04a424 */ /* 0x004fe200078e00ff */
[----:B---3--:R-:W-:Y:S06]  /*2ba0*/  @!P0 BRA `(.L_x_48) ;  /* 0x0000006c004c8947 */ /* 0x008fec0003800000 */
.L_x_141:
[----:B------:R-:W-:Y:S01]  /*2bb0*/  ULEA UR8, UR5, UR6, 0x4 ;  /* 0x0000000605087291 */ /* 0x000fe2000f8e20ff */
[----:B------:R-:W-:Y:S01]  /*2bc0*/  SEL R3, R6, R3, !P2 ;  /* 0x0000000306037207 */ /* 0x000fe20005000000 */
[----:B------:R-:W-:Y:S01]  /*2bd0*/  UIADD3 UR9, UPT, UPT, UR4, 0x80, URZ ;  /* 0x0000008004097890 */ /* 0x000fe2000fffe0ff */
[----:B--2---:R-:W-:Y:S01]  /*2be0*/  LEA R2, R11, UR6, 0x3 ;  /* 0x000000060b027c11 */ /* 0x004fe2000f8e18ff */
[----:B------:R-:W-:Y:S01]  /*2bf0*/  UIADD3 UR8, UPT, UPT, UR8, 0x110, URZ ;  /* 0x0000011008087890 */ /* 0x000fe2000fffe0ff */
[----:B------:R-:W-:Y:S01]  /*2c00*/  SHF.L.U32 R5, R10, 0x1f, RZ ;  /* 0x0000001f0a057819 */ /* 0x000fe200000006ff */
[----:B------:R2:W-:Y:S01]  /*2c10*/  @!P2 SYNCS.ARRIVE.TRANS64.RED RZ, [R3+URZ], R4 ;  /* 0x0000000403ffa9a7 */ /* 0x0005e200080004ff */
[----:B------:R-:W-:Y:S01]  /*2c20*/  UIADD3 UR4, UPT, UPT, UR5, 0x1, URZ ;  /* 0x0000000105047890 */ /* 0x000fe2000fffe0ff */
[----:B------:R-:W-:-:S03]  /*2c30*/  VIADD R8, R8, 0x1 ;  /* 0x0000000108087836 */ /* 0x000fc60000000000 */
[----:B------:R-:W-:Y:S02]  /*2c40*/  UISETP.NE.AND UP0, UPT, UR4, 0x2, UPT ;  /* 0x000000020400788c */ /* 0x000fe4000bf05270 */
[----:B------:R-:W-:Y:S06]  /*2c50*/  UGETNEXTWORKID.BROADCAST [UR8], [UR9] ;  /* 0x00000000080073ca */ /* 0x000fec0008000100 */
[----:B------:R-:W-:Y:S01]  /*2c60*/  USEL UR7, URZ, 0x1, UP0 ;  /* 0x00000001ff077887 */ /* 0x000fe20008000000 */
[----:B------:R-:W-:Y:S01]  /*2c70*/  ISETP.NE.AND P0, PT, R8, 0x2, PT ;  /* 0x000000020800780c */ /* 0x000fe20003f05270 */
[----:B------:R-:W-:Y:S01]  /*2c80*/  USEL UR5, UR4, URZ, UP0 ;  /* 0x000000ff04057287 */ /* 0x000fe20008000000 */
[----:B------:R-:W3:Y:S03]  /*2c90*/  SYNCS.PHASECHK.TRANS64.TRYWAIT P1, [R2+URZ+0x80], R5 ;  /* 0x00008005020075a7 */ /* 0x000ee600080211ff */
[----:B------:R-:W-:Y:S01]  /*2ca0*/  LOP3.LUT R12, R12, UR7, RZ, 0x3c, !PT ;  /* 0x000000070c0c7c12 */ /* 0x000fe2000f8e3cff */
[----:B--23--:R-:W-:Y:S07]  /*2cb0*/  @!P1 BRA `(.L_x_49) ;  /* 0x0000006c00209947 */ /* 0x00cfee0003800000 */
.L_x_142:
[C---:B------:R-:W-:Y:S01]  /*2cc0*/  LEA R4, R11.reuse, UR6, 0x4 ;  /* 0x000000060b047c11 */ /* 0x040fe2000f8e20ff */
[----:B--2---:R-:W-:Y:S01]  /*2cd0*/  VIADD R2, R2, 0x90 ;  /* 0x0000009002027836 */ /* 0x004fe20000000000 */
[----:B------:R-:W-:Y:S01]  /*2ce0*/  SEL R8, R8, RZ, P0 ;  /* 0x000000ff08087207 */ /* 0x000fe20000000000 */
[----:B------:R-:W-:-:S03]  /*2cf0*/  VIADD R11, R11, 0x1 ;  /* 0x000000010b0b7836 */ /* 0x000fc60000000000 */
[----:B------:R-:W2:Y:S01]  /*2d00*/  LDS.128 R4, [R4+0x110] ;  /* 0x0001100004047984 */ /* 0x000ea20000000c00 */
[----:B------:R-:W-:Y:S02]  /*2d10*/  PRMT R2, RZ, 0x654, R2 ;  /* 0x00000654ff027816 */ /* 0x000fe40000000002 */
[C---:B------:R-:W-:Y:S01]  /*2d20*/  ISETP.NE.AND P1, PT, R11.reuse, 0x2, PT ;  /* 0x000000020b00780c */ /* 0x040fe20003f25270 */
[----:B------:R-:W-:Y:S01]  /*2d30*/  @!PT LDS RZ, [RZ] ;  /* 0x00000000fffff984 */ /* 0x000fe20000000800 */
[----:B------:R-:W-:Y:S01]  /*2d40*/  @!PT LDS RZ, [RZ] ;  /* 0x00000000fffff984 */ /* 0x000fe20000000800 */
[----:B------:R-:W-:Y:S01]  /*2d50*/  @!PT LDS RZ, [RZ] ;  /* 0x00000000fffff984 */ /* 0x000fe20000000800 */
[----:B------:R-:W-:Y:S01]  /*2d60*/  @!PT LDS RZ, [RZ] ;  /* 0x00000000fffff984 */ /* 0x000fe20000000800 */
[----:B------:R3:W-:Y:S06]  /*2d70*/  MEMBAR.ALL.CTA ;  /* 0x0000000000007992 */ /* 0x0007ec0000008000 */
[----:B---3--:R-:W3:Y:S01]  /*2d80*/  FENCE.VIEW.ASYNC.S ;  /* 0x00000000000073c6 */ /* 0x008ee20000000000 */
[----:B------:R-:W-:Y:S01]  /*2d90*/  SEL R11, R11, RZ, P1 ;  /* 0x000000ff0b0b7207 */ /* 0x000fe20000800000 */
[----:B---3--:R3:W-:Y:S01]  /*2da0*/  SYNCS.ARRIVE.TRANS64.RED.A1T0 RZ, [R2+URZ], RZ ;  /* 0x000000ff02ff79a7 */ /* 0x0087e200081004ff */
[----:B--2---:R-:W-:-:S02]  /*2db0*/  LOP3.LUT P3, RZ, R6, 0x1, RZ, 0xc0, !PT ;  /* 0x0000000106ff7812 */ /* 0x004fc4000786c0ff */
[----:B------:R-:W-:-:S04]  /*2dc0*/  SEL R5, RZ, 0x1, P1 ;  /* 0x00000001ff057807 */ /* 0x000fc80000800000 */
[----:B------:R-:W-:Y:S02]  /*2dd0*/  LOP3.LUT R10, R10, R5, RZ, 0x3c, !PT ;  /* 0x000000050a0a7212 */ /* 0x000fe400078e3cff */
[----:B---3--:R-:W-:-:S04]  /*2de0*/  SEL R2, RZ, 0x1, P0 ;  /* 0x00000001ff027807 */ /* 0x008fc80000000000 */
[----:B------:R-:W-:Y:S01]  /*2df0*/  LOP3.LUT R9, R9, R2, RZ, 0x3c, !PT ;  /* 0x0000000209097212 */ /* 0x000fe200078e3cff */
[----:B------:R-:W-:Y:S06]  /*2e00*/  @P3 BRA `(.L_x_50) ;  /* 0xfffffffc002c3947 */ /* 0x000fec000383ffff */
[----:B------:R-:W-:Y:S01]  /*2e10*/  ULEA UR4, UR5, UR6, 0x3 ;  /* 0x0000000605047291 */ /* 0x000fe2000f8e18ff */
[----:B------:R-:W-:-:S08]  /*2e20*/  SHF.L.U32 R3, R12, 0x1f, RZ ;  /* 0x0000001f0c037819 */ /* 0x000fd000000006ff */
[----:B------:R-:W2:Y:S02]  /*2e30*/  SYNCS.PHASECHK.TRANS64 P0, [UR4+0x90], R3 ;  /* 0x00009003ff0075a7 */ /* 0x000ea40008001004 */
[----:B--2---:R-:W-:Y:S05]  /*2e40*/  @P0 BRA `(.L_x_51) ;  /* 0x0000000000080947 */ /* 0x004fea0003800000 */
[----:B------:R-:W2:Y:S02]  /*2e50*/  SYNCS.PHASECHK.TRANS64.TRYWAIT P0, [UR4+0x90], R3 ;  /* 0x00009003ff0075a7 */ /* 0x000ea40008001104 */
[----:B--2---:R-:W-:Y:S05]  /*2e60*/  @!P0 BRA `(.L_x_52) ;  /* 0x0000006800c88947 */ /* 0x004fea0003800000 */
.L_x_51:
[----:B------:R-:W-:-:S04]  /*2e70*/  UIADD3 UR7, UPT, UPT, UR5, 0x1, URZ ;  /* 0x0000000105077890 */ /* 0x000fc8000fffe0ff */
[----:B------:R-:W-:-:S04]  /*2e80*/  UISETP.NE.AND UP0, UPT, UR7, 0x2, UPT ;  /* 0x000000020700788c */ /* 0x000fc8000bf05270 */
[----:B------:R-:W-:Y:S02]  /*2e90*/  USEL UR8, URZ, 0x1, UP0 ;  /* 0x00000001ff087887 */ /* 0x000fe40008000000 */
[----:B------:R-:W-:-:S04]  /*2ea0*/  USEL UR7, UR7, URZ, UP0 ;  /* 0x000000ff07077287 */ /* 0x000fc80008000000 */
[----:B------:R-:W-:Y:S01]  /*2eb0*/  ULEA UR7, UR7, UR6, 0x3 ;  /* 0x0000000607077291 */ /* 0x000fe2000f8e18ff */
[----:B--2---:R-:W-:-:S04]  /*2ec0*/  LOP3.LUT R3, R12, UR8, RZ, 0x3c, !PT ;  /* 0x000000080c037c12 */ /* 0x004fc8000f8e3cff */
[----:B------:R-:W-:-:S04]  /*2ed0*/  SHF.L.U32 R0, R3, 0x1f, RZ ;  /* 0x0000001f03007819 */ /* 0x000fc800000006ff */
[----:B------:R-:W2:Y:S02]  /*2ee0*/  SYNCS.PHASECHK.TRANS64 P0, [UR7+0x90], R0 ;  /* 0x00009000ff0075a7 */ /* 0x000ea40008001007 */
[----:B-12---:R-:W-:Y:S05]  /*2ef0*/  @P0 EXIT ;  /* 0x000000000000094d */ /* 0x006fea0003800000 */
[----:B------:R-:W-:Y:S02]  /*2f00*/  SHF.L.U32 R3, R3, 0x1f, RZ ;  /* 0x0000001f03037819 */ /* 0x000fe400000006ff */
[----:B------:R-:W-:-:S07]  /*2f10*/  MOV R0, UR7 ;  /* 0x0000000700007c02 */ /* 0x000fce0008000f00 */
.L_x_53:
[----:B-1----:R1:W2:Y:S02]  /*2f20*/  SYNCS.PHASECHK.TRANS64.TRYWAIT P0, [R0+URZ+0x90], R3 ;  /* 0x00009003000075a7 */ /* 0x0022a400080011ff */
[----:B--2---:R-:W-:Y:S05]  /*2f30*/  @!P0 NANOSLEEP.SYNCS 0x989680 ;  /* 0x009896800000895d */ /* 0x004fea0003900000 */
[----:B------:R-:W2:Y:S02]  /*2f40*/  @!P0 SYNCS.PHASECHK.TRANS64 P0, [R0+URZ+0x90], R3 ;  /* 0x00009003000085a7 */ /* 0x000ea400080010ff */
[----:B--2---:R-:W-:Y:S05]  /*2f50*/  @P0 EXIT ;  /* 0x000000000000094d */ /* 0x004fea0003800000 */
[----:B------:R-:W-:Y:S05]  /*2f60*/  BRA `(.L_x_53) ;  /* 0xfffffffc00ec7947 */ /* 0x000fea000383ffff */
.L_x_46:
[----:B------:R-:W-:Y:S05]  /*2f70*/  BRA.U UP4, `(.L_x_54) ;  /* 0x0000000d04847547 */ /* 0x000fea000b800000 */
[----:B------:R-:W2:Y:S01]  /*2f80*/  S2UR UR7, SR_CgaCtaId ;  /* 0x00000000000779c3 */ /* 0x000ea20000008800 */
[----:B------:R-:W-:Y:S01]  /*2f90*/  UMOV UR4, 0x40 ;  /* 0x0000004000047882 */ /* 0x000fe20000000000 */
[----:B------:R-:W-:Y:S01]  /*2fa0*/  NOP ;  /* 0x0000000000007918 */ /* 0x000fe20000000000 */
[----:B------:R-:W-:Y:S01]  /*2fb0*/  UMOV UR6, 0x400 ;  /* 0x0000040000067882 */ /* 0x000fe20000000000 */
[----:B--2---:R-:W-:Y:S02]  /*2fc0*/  ULEA UR5, UR7, UR4, 0x18 ;  /* 0x0000000407057291 */ /* 0x004fe4000f8ec0ff */
[----:B------:R-:W-:-:S07]  /*2fd0*/  ULEA UR6, UR7, UR6, 0x18 ;  /* 0x0000000607067291 */ /* 0x000fce000f8ec0ff */
[----:B------:R-:W2:Y:S02]  /*2fe0*/  LDS.U8 R0, [UR5+0x1c] ;  /* 0x00001c05ff007984 */ /* 0x000ea40008000000 */
[----:B--2---:R-:W-:-:S13]  /*2ff0*/  ISETP.NE.AND P0, PT, R0, RZ, PT ;  /* 0x000000ff0000720c */ /* 0x004fda0003f05270 */
[----:B------:R-:W-:Y:S05]  /*3000*/  @P0 BRA `(.L_x_55) ;  /* 0x0000000000580947 */ /* 0x000fea0003800000 */
[----:B------:R-:W-:-:S13]  /*3010*/  ELECT P0, URZ, PT ;  /* 0x0000000000ff782f */ /* 0x000fda0003800000 */
[----:B------:R-:W-:Y:S05]  /*3020*/  @!P0 BRA `(.L_x_56) ;  /* 0x0000000000608947 */ /* 0x000fea0003800000 */
[----:B------:R-:W-:Y:S01]  /*3030*/  UMOV UR4, 0x10 ;  /* 0x0000001000047882 */ /* 0x000fe20000000000 */
[----:B------:R-:W-:Y:S01]  /*3040*/  HFMA2 R0, -RZ, RZ, 0, 5.9604644775390625e-08 ;  /* 0x00000001ff007431 */ /* 0x000fe200000001ff */
[----:B------:R-:W-:-:S03]  /*3050*/  MOV R3, 0xffff ;  /* 0x0000ffff00037802 */ /* 0x000fc60000000f00 */
[----:B------:R-:W-:Y:S04]  /*3060*/  DEPBAR.LE SB2, 0x36 ;  /* 0x0000ad800000791a */ /* 0x000fe80000000000 */
[----:B------:R-:W2:Y:S02]  /*3070*/  UTCATOMSWS.FIND_AND_SET.ALIGN UP0, UR4, UR4 ;  /* 0x00000004000475e3 */ /* 0x000ea40008000800 */
[----:B--2---:R-:W-:Y:S01]  /*3080*/  MOV R4, UR4 ;  /* 0x0000000400047c02 */ /* 0x004fe20008000f00 */
[----:B------:R-:W-:Y:S06]  /*3090*/  BRA.U UP0, `(.L_x_57) ;  /* 0x0000000100187547 */ /* 0x000fec000b800000 */
.L_x_58:
[----:B------:R-:W-:Y:S05]  /*30a0*/  NANOSLEEP 0x64 ;  /* 0x000000640000795d */ /* 0x000fea0003800000 */
[----:B------:R-:W-:-:S05]  /*30b0*/  UMOV UR4, 0x10 ;  /* 0x0000001000047882 */ /* 0x000fca0000000000 */
[----:B------:R-:W-:Y:S04]  /*30c0*/  DEPBAR.LE SB2, 0x36 ;  /* 0x0000ad800000791a */ /* 0x000fe80000000000 */
[----:B------:R-:W2:Y:S02]  /*30d0*/  UTCATOMSWS.FIND_AND_SET.ALIGN UP0, UR4, UR4 ;  /* 0x00000004000475e3 */ /* 0x000ea40008000800 */
[----:B--2---:R-:W-:Y:S01]  /*30e0*/  MOV R4, UR4 ;  /* 0x0000000400047c02 */ /* 0x004fe20008000f00 */
[----:B------:R-:W-:Y:S05]  /*30f0*/  BRA.U !UP0, `(.L_x_58) ;  /* 0xfffffffd08e87547 */ /* 0x000fea000b83ffff */
.L_x_57:
[-C--:B------:R-:W-:Y:S02]  /*3100*/  SHF.L.U32 R3, R3, R4.reuse, RZ ;  /* 0x0000000403037219 */ /* 0x080fe400000006ff */
[----:B------:R-:W-:Y:S01]  /*3110*/  SHF.L.U32 R0, R0, R4, RZ ;  /* 0x0000000400007219 */ /* 0x000fe200000006ff */
[----:B------:R-:W-:Y:S02]  /*3120*/  IMAD.SHL.U32 R4, R4, 0x20, RZ ;  /* 0x0000002004047824 */ /* 0x000fe400078e00ff */
[----:B------:R2:W-:Y:S04]  /*3130*/  ATOMS.OR RZ, [UR5+0x14], R3 ;  /* 0x00001403ffff798c */ /* 0x0005e8000b000005 */
[----:B------:R2:W-:Y:S04]  /*3140*/  ATOMS.OR RZ, [UR5+0x18], R0 ;  /* 0x00001800ffff798c */ /* 0x0005e8000b000005 */
[----:B------:R2:W-:Y:S01]  /*3150*/  STS [UR6+0x130], R4 ;  /* 0x00013004ff007988 */ /* 0x0005e20008000806 */
[----:B------:R-:W-:Y:S05]  /*3160*/  BRA `(.L_x_56) ;  /* 0x0000000000107947 */ /* 0x000fea0003800000 */
.L_x_55:
[----:B------:R-:W-:Y:S02]  /*3170*/  MOV R0, 0xffffffff ;  /* 0xffffffff00007802 */ /* 0x000fe40000000f00 */
[----:B------:R-:W-:-:S03]  /*3180*/  MOV R4, 0x31b0 ;  /* 0x000031b000047802 */ /* 0x000fc60000000f00 */
[----:B------:R2:W-:Y:S04]  /*3190*/  STS [UR6+0x130], R0 ;  /* 0x00013000ff007988 */ /* 0x0005e80008000806 */
[----:B-12--5:R-:W-:Y:S05]  /*31a0*/  CALL.REL.NOINC `($__internal_1_$__cuda_sm10x_tcgen05_guardrail_trap_phase_invalid_during_alloc) ;  /* 0x00000070000c7944 */ /* 0x026fea0003c00000 */
.L_x_56:
[----:B------:R-:W-:Y:S05]  /*31b0*/  WARPSYNC.ALL ;  /* 0x0000000000007948 */ /* 0x000fea0003800000 */
[----:B------:R-:W3:Y:S01]  /*31c0*/  S2UR UR4, SR_CgaCtaId ;  /* 0x00000000000479c3 */ /* 0x000ee20000008800 */
[----:B------:R-:W-:Y:S01]  /*31d0*/  UMOV UR13, 0x400 ;  /* 0x00000400000d7882 */ /* 0x000fe20000000000 */
[----:B------:R-:W-:-:S06]  /*31e0*/  NOP ;  /* 0x0000000000007918 */ /* 0x000fcc0000000000 */
[----:B------:R-:W-:Y:S06]  /*31f0*/  BAR.ARV 0x6, 0xa0 ;  /* 0x0182800000007b1d */ /* 0x000fec0000002000 */
[----:B------:R-:W4:Y:S01]  /*3200*/  LDCU UR5, c[0x0][0x38c] ;  /* 0x00007180ff0577ac */ /* 0x000f220008000800 */
[----:B------:R-:W-:Y:S01]  /*3210*/  LOP3.LUT R2, R2, 0xffff, RZ, 0xc0, !PT ;  /* 0x0000ffff02027812 */ /* 0x000fe200078ec0ff */
[----:B------:R-:W-:Y:S01]  /*3220*/  IMAD.MOV.U32 R11, RZ, RZ, 0x1 ;  /* 0x00000001ff0b7424 */ /* 0x000fe200078e00ff */
[----:B------:R-:W-:Y:S01]  /*3230*/  CS2R R8, SRZ ;  /* 0x0000000000087805 */ /* 0x000fe2000001ff00 */
[----:B------:R-:W1:Y:S01]  /*3240*/  LDCU UR8, c[0x0][0x38c] ;  /* 0x00007180ff0877ac */ /* 0x000e620008000800 */
[----:B------:R-:W-:Y:S01]  /*3250*/  R2UR UR15, R2 ;  /* 0x00000000020f72ca */ /* 0x000fe200000e0000 */
[----:B------:R-:W-:Y:S01]  /*3260*/  IMAD.MOV.U32 R10, RZ, RZ, RZ ;  /* 0x000000ffff0a7224 */ /* 0x000fe200078e00ff */
[----:B------:R-:W-:Y:S01]  /*3270*/  UMOV UR18, URZ ;  /* 0x000000ff00127c82 */ /* 0x000fe20008000000 */
[----:B------:R-:W-:Y:S01]  /*3280*/  UMOV UR10, URZ ;  /* 0x000000ff000a7c82 */ /* 0x000fe20008000000 */
[----:B---3--:R-:W-:Y:S01]  /*3290*/  ULEA UR13, UR4, UR13, 0x18 ;  /* 0x0000000d040d7291 */ /* 0x008fe2000f8ec0ff */
[----:B------:R-:W-:Y:S01]  /*32a0*/  UMOV UR20, 0x0 ;  /* 0x0000000000147882 */ /* 0x000fe20000000000 */
[----:B------:R-:W-:-:S02]  /*32b0*/  UMOV UR21, 0x4400490 ;  /* 0x0440049000157882 */ /* 0x000fc40000000000 */
[----:B------:R-:W-:Y:S02]  /*32c0*/  UIADD3 UR6, UPT, UPT, UR13, 0x6400, URZ ;  /* 0x000064000d067890 */ /* 0x000fe4000fffe0ff */
[----:B------:R-:W-:Y:S02]  /*32d0*/  UIADD3 UR7, UPT, UPT, UR13, 0x7c00, URZ ;  /* 0x00007c000d077890 */ /* 0x000fe4000fffe0ff */
[----:B----4-:R-:W-:Y:S01]  /*32e0*/  UIADD3 UR5, UPT, UPT, UR5, 0x1f, URZ ;  /* 0x0000001f05057890 */ /* 0x010fe2000fffe0ff */
[----:B--2---:R-:W2:Y:S01]  /*32f0*/  LDS R0, [UR13+0x130] ;  /* 0x0001300dff007984 */ /* 0x004ea20008000800 */
[----:B------:R-:W-:Y:S02]  /*3300*/  USHF.R.U32.HI UR6, URZ, 0x4, UR6 ;  /* 0x00000004ff067899 */ /* 0x000fe40008011606 */
[----:B------:R-:W-:Y:S02]  /*3310*/  USHF.R.S32.HI UR4, URZ, 0x1f, UR5 ;  /* 0x0000001fff047899 */ /* 0x000fe40008011405 */
[----:B------:R-:W-:-:S02]  /*3320*/  ULOP3.LUT UR6, UR6, 0x3fff, URZ, 0xc0, !UPT ;  /* 0x00003fff06067892 */ /* 0x000fc4000f8ec0ff */
[----:B------:R-:W-:Y:S02]  /*3330*/  ULEA.HI UR4, UR4, UR5, URZ, 0x5 ;  /* 0x0000000504047291 */ /* 0x000fe4000f8f28ff */
[----:B------:R-:W-:Y:S02]  /*3340*/  USHF.R.U32.HI UR5, URZ, 0x4, UR7 ;  /* 0x00000004ff057899 */ /* 0x000fe40008011607 */
[----:B------:R-:W-:Y:S02]  /*3350*/  USHF.R.S32.HI UR22, URZ, 0x5, UR4 ;  /* 0x00000005ff167899 */ /* 0x000fe40008011404 */
[----:B------:R-:W-:Y:S02]  /*3360*/  ULOP3.LUT UR5, UR5, 0x3fff, URZ, 0xc0, !UPT ;  /* 0x00003fff05057892 */ /* 0x000fe4000f8ec0ff */
[----:B------:R-:W-:Y:S02]  /*3370*/  UISETP.LT.AND UP0, UPT, UR22, 0x1, UPT ;  /* 0x000000011600788c */ /* 0x000fe4000bf01270 */
[----:B------:R-:W-:-:S02]  /*3380*/  ULOP3.LUT UR16, UR6, 0x10000, URZ, 0xfc, !UPT ;  /* 0x0001000006107892 */ /* 0x000fc4000f8efcff */
[----:B------:R-:W-:Y:S02]  /*3390*/  USEL UR23, UR22, 0x1, !UP0 ;  /* 0x0000000116177887 */ /* 0x000fe4000c000000 */
[----:B------:R-:W-:Y:S02]  /*33a0*/  ULOP3.LUT UR17, UR5, 0x10000, URZ, 0xfc, !UPT ;  /* 0x0001000005117892 */ /* 0x000fe4000f8efcff */
[----:B------:R-:W-:Y:S02]  /*33b0*/  UIADD3 UR23, UPT, UPT, -UR23, URZ, URZ ;  /* 0x000000ff17177290 */ /* 0x000fe4000fffe1ff */
[----:B-1----:R-:W-:Y:S01]  /*33c0*/  UISETP.GE.AND UP4, UPT, UR8, 0x1, UPT ;  /* 0x000000010800788c */ /* 0x002fe2000bf86270 */
[----:B--2---:R-:W-:-:S15]  /*33d0*/  R2UR UR24, R0 ;  /* 0x00000000001872ca */ /* 0x004fde00000e0000 */
.L_x_65:
[----:B------:R-:W-:Y:S02]  /*33e0*/  LEA R0, R10, UR13, 0x3 ;  /* 0x0000000d0a007c11 */ /* 0x000fe4000f8e18ff */
[----:B------:R-:W-:Y:S02]  /*33f0*/  SHF.L.U32 R5, R9, 0x1f, RZ ;  /* 0x0000001f09057819 */ /* 0x000fe400000006ff */
[----:B------:R-:W-:Y:S01]  /*3400*/  PLOP3.LUT P0, PT, PT, PT, UP4, 0x80, 0x8 ;  /* 0x000000000008781c */ /* 0x000fe20003f0f048 */
[----:B------:R-:W-:Y:S01]  /*3410*/  VIADD R3, R0, 0x90 ;  /* 0x0000009000037836 */ /* 0x000fe20000000000 */
[----:B-1----:R-:W1:Y:S02]  /*3420*/  SYNCS.PHASECHK.TRANS64.TRYWAIT P1, [R0+URZ+0x80], R5 ;  /* 0x00008005000075a7 */ /* 0x002e6400080211ff */
[----:B-1-3--:R-:W-:Y:S09]  /*3430*/  @!P1 BRA `(.L_x_59) ;  /* 0x00000064006c9947 */ /* 0x00aff20003800000 */
.L_x_144:
[----:B------:R-:W-:Y:S01]  /*3440*/  LEA R4, R10, UR13, 0x4 ;  /* 0x0000000d0a047c11 */ /* 0x000fe2000f8e20ff */
[----:B------:R-:W-:Y:S01]  /*3450*/  @UP4 ULEA UR4, UR10, UR13, 0x3 ;  /* 0x0000000d0a044291 */ /* 0x000fe2000f8e18ff */
[----:B------:R-:W-:Y:S01]  /*3460*/  PLOP3.LUT P2, PT, PT, PT, PT, 0x80, 0x8 ;  /* 0x000000000008781c */ /* 0x000fe20003f4f070 */
[----:B------:R-:W-:Y:S01]  /*3470*/  ULEA UR19, UR18, UR13, 0x3 ;  /* 0x0000000d12137291 */ /* 0x000fe2000f8e18ff */
[----:B------:R-:W-:Y:S02]  /*3480*/  PRMT R3, RZ, 0x654, R3 ;  /* 0x00000654ff037816 */ /* 0x000fe40000000003 */
[----:B-1----:R-:W1:Y:S01]  /*3490*/  LDS.128 R4, [R4+0x110] ;  /* 0x0001100004047984 */ /* 0x002e620000000c00 */
[----:B------:R-:W-:Y:S02]  /*34a0*/  @P0 SHF.L.U32 R2, R8, 0x1f, RZ ;  /* 0x0000001f08020819 */ /* 0x000fe400000006ff */
[----:B------:R-:W-:Y:S01]  /*34b0*/  SHF.L.U32 R0, R11, 0x1f, RZ ;  /* 0x0000001f0b007819 */ /* 0x000fe200000006ff */
[----:B------:R-:W-:Y:S01]  /*34c0*/  @!PT LDS RZ, [RZ] ;  /* 0x00000000fffff984 */ /* 0x000fe20000000800 */
[----:B------:R-:W-:Y:S01]  /*34d0*/  @!PT LDS RZ, [RZ] ;  /* 0x00000000fffff984 */ /* 0x000fe20000000800 */
[----:B------:R-:W-:Y:S01]  /*34e0*/  @!PT LDS RZ, [RZ] ;  /* 0x00000000fffff984 */ /* 0x000fe20000000800 */
[----:B------:R-:W-:Y:S01]  /*34f0*/  @!PT LDS RZ, [RZ] ;  /* 0x00000000fffff984 */ /* 0x000fe20000000800 */
[----:B------:R2:W-:Y:S06]  /*3500*/  MEMBAR.ALL.CTA ;  /* 0x0000000000007992 */ /* 0x0005ec0000008000 */
[----:B--2---:R-:W2:Y:S02]  /*3510*/  FENCE.VIEW.ASYNC.S ;  /* 0x00000000000073c6 */ /* 0x004ea40000000000 */
[----:B--2---:R2:W-:Y:S01]  /*3520*/  SYNCS.ARRIVE.TRANS64.RED.A1T0 RZ, [R3+URZ], RZ ;  /* 0x000000ff03ff79a7 */ /* 0x0045e200081004ff */
[----:B------:R2:W3:Y:S01]  /*3530*/  @P0 SYNCS.PHASECHK.TRANS64.TRYWAIT P2, [UR4], R2 ;  /* 0x00000002ff0005a7 */ /* 0x0004e20008041104 */
[----:B-1----:R-:W-:Y:S01]  /*3540*/  LOP3.LUT P1, RZ, R6, 0x1, RZ, 0xc0, !PT ;  /* 0x0000000106ff7812 */ /* 0x002fe2000782c0ff */
[----:B------:R-:W1:Y:S02]  /*3550*/  SYNCS.PHASECHK.TRANS64.TRYWAIT P0, [UR19+0xc0], R0 ;  /* 0x0000c000ff0075a7 */ /* 0x000e640008001113 */
[----:B-123--:R-:W-:Y:S10]  /*3560*/  @!P0 BRA `(.L_x_60) ;  /* 0x0000006400348947 */ /* 0x00eff40003800000 */
.L_x_146:
[----:B------:R-:W-:Y:S01]  /*3570*/  IADD3 R10, PT, PT, R10, 0x1, RZ ;  /* 0x000000010a0a7810 */ /* 0x000fe20007ffe0ff */
[----:B------:R-:W-:Y:S06]  /*3580*/  BRA.U !UP4, `(.L_x_61) ;  /* 0x000000010ca07547 */ /* 0x000fec000b800000 */
[----:B------:R-:W-:Y:S02]  /*3590*/  ULEA.HI UR4, UR18, UR18, URZ, 0x1 ;  /* 0x0000001212047291 */ /* 0x000fe4000f8f08ff */
[----:B------:R-:W-:Y:S02]  /*35a0*/  UPLOP3.LUT UP2, UPT, UPT, UPT, UPT, 0x40, 0x4 ;  /* 0x000000000004789c */ /* 0x000fe40003f4e870 */
[----:B------:R-:W-:Y:S02]  /*35b0*/  USHF.L.U32 UR5, UR4, 0x7, URZ ;  /* 0x0000000704057899 */ /* 0x000fe400080006ff */
[----:B------:R-:W-:Y:S02]  /*35c0*/  ULOP3.LUT UR14, UR4, 0xffe, URZ, 0xc0, !UPT ;  /* 0x00000ffe040e7892 */ /* 0x000fe4000f8ec0ff */
[----:B------:R-:W-:Y:S02]  /*35d0*/  ULOP3.LUT UR4, UR5, 0xffffff00, URZ, 0xc0, !UPT ;  /* 0xffffff0005047892 */ /* 0x000fe4000f8ec0ff */
[----:B------:R-:W-:-:S02]  /*35e0*/  UIADD3 UR14, UPT, UPT, -UR14, UR18, URZ ;  /* 0x000000120e0e7290 */ /* 0x000fc4000fffe1ff */
[----:B------:R-:W-:Y:S01]  /*35f0*/  UIADD3 UR4, UPT, UPT, UR24, UR4, URZ ;  /* 0x0000000418047290 */ /* 0x000fe2000fffe0ff */
[----:B------:R-:W-:Y:S01]  /*3600*/  UMOV UR12, UR23 ;  /* 0x00000017000c7c82 */ /* 0x000fe20008000000 */
[----:B------:R-:W-:Y:S02]  /*3610*/  UMOV UR11, UR22 ;  /* 0x00000016000b7c82 */ /* 0x000fe40008000000 */
[----:B------:R-:W-:Y:S01]  /*3620*/  ULEA UR14, UR14, UR4, 0x14 ;  /* 0x000000040e0e7291 */ /* 0x000fe2000f8ea0ff */
[----:B------:R-:W-:-:S11]  /*3630*/  UMOV UR5, UR10 ;  /* 0x0000000a00057c82 */ /* 0x000fd60008000000 */
.L_x_64:
[----:B------:R-:W-:Y:S02]  /*3640*/  UIADD3 UR12, UPT, UPT, UR12, 0x1, URZ ;  /* 0x000000010c0c7890 */ /* 0x000fe4000fffe0ff */
[----:B--2---:R-:W-:Y:S02]  /*3650*/  ULEA UR6, UR5, UR13, 0x3 ;  /* 0x0000000d05067291 */ /* 0x004fe4000f8e18ff */
[----:B------:R-:W-:Y:S01]  /*3660*/  UISETP.NE.AND UP3, UPT, UR12, URZ, UPT ;  /* 0x000000ff0c00728c */ /* 0x000fe2000bf65270 */
[----:B---3--:R-:W-:Y:S10]  /*3670*/  @P2 BRA `(.L_x_62) ;  /* 0x00000000000c2947 */ /* 0x008ff40003800000 */
[----:B-1----:R-:W-:Y:S04]  /*3680*/  SHF.L.U32 R3, R8, 0x1f, RZ ;  /* 0x0000001f08037819 */ /* 0x002fe800000006ff */
[----:B------:R-:W1:Y:S02]  /*3690*/  SYNCS.PHASECHK.TRANS64.TRYWAIT P0, [UR6], R3 ;  /* 0x00000003ff0075a7 */ /* 0x000e640008001106 */
[----:B-1----:R-:W-:Y:S05]  /*36a0*/  @!P0 BRA `(.L_x_63) ;  /* 0x0000006000fc8947 */ /* 0x002fea0003800000 */
.L_x_62:
[----:B------:R-:W-:Y:S01]  /*36b0*/  UISETP.NE.AND UP0, UPT, UR11, 0x1, UPT ;  /* 0x000000010b00788c */ /* 0x000fe2000bf05270 */
[----:B------:R-:W-:Y:S01]  /*36c0*/  PLOP3.LUT P2, PT, PT, PT, PT, 0x80, 0x8 ;  /* 0x000000000008781c */ /* 0x000fe20003f4f070 */
[----:B------:R-:W-:Y:S02]  /*36d0*/  UIADD3 UR4, UPT, UPT, UR5, 0x1, URZ ;  /* 0x0000000105047890 */ /* 0x000fe4000fffe0ff */
[----:B------:R-:W-:Y:S02]  /*36e0*/  ULEA UR8, UR5, UR17, 0x9 ;  /* 0x0000001105087291 */ /* 0x000fe4000f8e48ff */
[----:B------:R-:W-:Y:S01]  /*36f0*/  UISETP.NE.AND UP1, UPT, UR4, 0x3, UPT ;  /* 0x000000030400788c */ /* 0x000fe2000bf25270 */
[----:B------:R-:W-:Y:S01]  /*3700*/  PLOP3.LUT P0, PT, PT, PT, UP0, 0x80, 0x8 ;  /* 0x000000000008781c */ /* 0x000fe20003f0f008 */
[----:B------:R-:W-:Y:S02]  /*3710*/  UIADD3 UR11, UPT, UPT, UR11, -0x1, URZ ;  /* 0xffffffff0b0b7890 */ /* 0x000fe4000fffe0ff */
[----:B------:R-:W-:Y:S02]  /*3720*/  USEL UR7, URZ, 0x1, UP1 ;  /* 0x00000001ff077887 */ /* 0x000fe40008800000 */
[----:B------:R-:W-:Y:S01]  /*3730*/  USEL UR10, UR4, URZ, UP1 ;  /* 0x000000ff040a7287 */ /* 0x000fe20008800000 */
[----:B------:R-:W-:Y:S03]  /*3740*/  UMOV UR9, 0xc0004010 ;  /* 0xc000401000097882 */ /* 0x000fe60000000000 */
[----:B------:R-:W-:Y:S01]  /*3750*/  @UP0 ULEA UR4, UR10, UR13, 0x3 ;  /* 0x0000000d0a040291 */ /* 0x000fe2000f8e18ff */
[----:B------:R-:W-:Y:S01]  /*3760*/  LOP3.LUT R8, R8, UR7, RZ, 0x3c, !PT ;  /* 0x0000000708087c12 */ /* 0x000fe2000f8e3cff */
[----:B------:R-:W-:Y:S03]  /*3770*/  UMOV UR7, 0xc0004010 ;  /* 0xc000401000077882 */ /* 0x000fe60000000000 */
[----:B-1----:R-:W-:Y:S04]  /*3780*/  @P0 SHF.L.U32 R0, R8, 0x1f, RZ ;  /* 0x0000001f08000819 */ /* 0x002fe800000006ff */
[----:B------:R2:W3:Y:S01]  /*3790*/  @P0 SYNCS.PHASECHK.TRANS64.TRYWAIT P2, [UR4], R0 ;  /* 0x00000000ff0005a7 */ /* 0x0004e20008041104 */
[----:B------:R-:W-:Y:S02]  /*37a0*/  UIADD3 UR4, UPT, UPT, UR6, 0x18, URZ ;  /* 0x0000001806047890 */ /* 0x000fe4000fffe0ff */
[----:B------:R-:W-:Y:S03]  /*37b0*/  ULEA UR6, UR5, UR16, 0x7 ;  /* 0x0000001005067291 */ /* 0x000fe6000f8e38ff */
[----:B------:R-:W-:Y:S06]  /*37c0*/  UMOV UR5, UR10 ;  /* 0x0000000a00057c82 */ /* 0x000fec0008000000 */
[----:B------:R2:W-:Y:S01]  /*37d0*/  UTCQMMA gdesc[UR6], gdesc[UR8], tmem[UR14], tmem[UR20], idesc[UR21], UP2 ;  /* 0x00ff1408060075ea */ /* 0x0005e2000900030e */
[----:B------:R-:W-:Y:S01]  /*37e0*/  UPLOP3.LUT UP2, UPT, UPT, UPT, UPT, 0x80, 0x8 ;  /* 0x000000000008789c */ /* 0x000fe20003f4f070 */
[----:B------:R2:W-:Y:S01]  /*37f0*/  UTCBAR.MULTICAST [UR4], URZ, UR15 ;  /* 0x000000ff040073e9 */ /* 0x0005e2000800080f */
[----:B------:R-:W-:Y:S09]  /*3800*/  BRA.U UP3, `(.L_x_64) ;  /* 0xfffffffd038c7547 */ /* 0x000ff2000b83ffff */
.L_x_61:
[----:B--2---:R-:W-:Y:S01]  /*3810*/  UIADD3 UR4, UPT, UPT, UR18, 0x1, URZ ;  /* 0x0000000112047890 */ /* 0x004fe2000fffe0ff */
[C---:B------:R-:W-:Y:S01]  /*3820*/  ISETP.NE.AND P0, PT, R10.reuse, 0x2, PT ;  /* 0x000000020a00780c */ /* 0x040fe20003f05270 */
[----:B------:R-:W-:Y:S02]  /*3830*/  UIADD3 UR5, UPT, UPT, UR19, 0xa0, URZ ;  /* 0x000000a013057890 */ /* 0x000fe4000fffe0ff */
[----:B------:R-:W-:Y:S01]  /*3840*/  UISETP.NE.AND UP0, UPT, UR4, 0x4, UPT ;  /* 0x000000040400788c */ /* 0x000fe2000bf05270 */
[----:B-1----:R-:W-:Y:S02]  /*3850*/  SEL R0, RZ, 0x1, P0 ;  /* 0x00000001ff007807 */ /* 0x002fe40000000000 */
[----:B------:R-:W-:Y:S01]  /*3860*/  SEL R10, R10, RZ, P0 ;  /* 0x000000ff0a0a7207 */ /* 0x000fe20000000000 */
[----:B------:R-:W-:Y:S01]  /*3870*/  USEL UR6, URZ, 0x1, UP0 ;  /* 0x00000001ff067887 */ /* 0x000fe20008000000 */
[----:B------:R-:W-:Y:S01]  /*3880*/  LOP3.LUT R9, R9, R0, RZ, 0x3c, !PT ;  /* 0x0000000009097212 */ /* 0x000fe200078e3cff */
[----:B------:R-:W-:Y:S01]  /*3890*/  USEL UR18, UR4, URZ, UP0 ;  /* 0x000000ff04127287 */ /* 0x000fe20008000000 */
[----:B------:R1:W-:Y:S03]  /*38a0*/  UTCBAR [UR5], URZ ;  /* 0x000000ff050073e9 */ /* 0x0003e600080000ff */
[----:B------:R-:W-:Y:S01]  /*38b0*/  LOP3.LUT R11, R11, UR6, RZ, 0x3c, !PT ;  /* 0x000000060b0b7c12 */ /* 0x000fe2000f8e3cff */
[----:B------:R-:W-:Y:S07]  /*38c0*/  @P1 BRA `(.L_x_65) ;  /* 0xfffffff800c41947 */ /* 0x000fee000383ffff */
[----:B------:R-:W2:Y:S01]  /*38d0*/  S2UR UR8, SR_CgaCtaId ;  /* 0x00000000000879c3 */ /* 0x000ea20000008800 */
[----:B------:R-:W-:Y:S01]  /*38e0*/  ELECT P0, URZ, PT ;  /* 0x0000000000ff782f */ /* 0x000fe20003800000 */
[----:B------:R-:W-:Y:S01]  /*38f0*/  IMAD.MOV.U32 R0, RZ, RZ, 0x1 ;  /* 0x00000001ff007424 */ /* 0x000fe200078e00ff */
[----:B------:R-:W-:Y:S01]  /*3900*/  UIADD3 UR13, UPT, UPT, UR13, 0xc0, URZ ;  /* 0x000000c00d0d7890 */ /* 0x000fe2000fffe0ff */
[----:B------:R-:W-:Y:S01]  /*3910*/  SHF.L.U32 R3, R11, 0x1f, RZ ;  /* 0x0000001f0b037819 */ /* 0x000fe200000006ff */
[----:B------:R-:W-:-:S03]  /*3920*/  UMOV UR4, 0x40 ;  /* 0x0000004000047882 */ /* 0x000fc60000000000 */
[----:B------:R-:W-:Y:S01]  /*3930*/  UVIRTCOUNT.DEALLOC.SMPOOL 0x80 ;  /* 0x000000800000784c */ /* 0x000fe20000000000 */
[----:B--2---:R-:W-:Y:S02]  /*3940*/  ULEA UR8, UR8, UR4, 0x18 ;  /* 0x0000000408087291 */ /* 0x004fe4000f8ec0ff */
[----:B------:R-:W-:-:S07]  /*3950*/  ULEA UR4, UR18, UR13, 0x3 ;  /* 0x0000000d12047291 */ /* 0x000fce000f8e18ff */
[----:B------:R2:W-:Y:S02]  /*3960*/  @P0 STS.U8 [UR8+0x1c], R0 ;  /* 0x00001c00ff000988 */ /* 0x0005e40008000008 */
[----:B------:R-:W4:Y:S02]  /*3970*/  SYNCS.PHASECHK.TRANS64.TRYWAIT P0, [UR4], R3 ;  /* 0x00000003ff0075a7 */ /* 0x000f240008001104 */
[----:B--2-4-:R-:W-:Y:S05]  /*3980*/  @!P0 BRA `(.L_x_66) ;  /* 0x00000060005c8947 */ /* 0x014fea0003800000 */
.L_x_149:
[----:B------:R-:W-:-:S04]  /*3990*/  UIADD3 UR4, UPT, UPT, UR18, 0x1, URZ ;  /* 0x0000000112047890 */ /* 0x000fc8000fffe0ff */
[----:B------:R-:W-:-:S04]  /*39a0*/  UISETP.NE.AND UP0, UPT, UR4, 0x4, UPT ;  /* 0x000000040400788c */ /* 0x000fc8000bf05270 */
[----:B------:R-:W-:Y:S02]  /*39b0*/  USEL UR6, URZ, 0x1, UP0 ;  /* 0x00000001ff067887 */ /* 0x000fe40008000000 */
[----:B------:R-:W-:-:S04]  /*39c0*/  USEL UR4, UR4, URZ, UP0 ;  /* 0x000000ff04047287 */ /* 0x000fc80008000000 */
[----:B-1----:R-:W-:Y:S01]  /*39d0*/  ULEA UR5, UR4, UR13, 0x3 ;  /* 0x0000000d04057291 */ /* 0x002fe2000f8e18ff */
[----:B------:R-:W-:-:S04]  /*39e0*/  LOP3.LUT R2, R11, UR6, RZ, 0x3c, !PT ;  /* 0x000000060b027c12 */ /* 0x000fc8000f8e3cff */
[----:B--2---:R-:W-:-:S04]  /*39f0*/  SHF.L.U32 R3, R2, 0x1f, RZ ;  /* 0x0000001f02037819 */ /* 0x004fc800000006ff */
[----:B------:R-:W1:Y:S02]  /*3a00*/  SYNCS.PHASECHK.TRANS64.TRYWAIT P0, [UR5], R3 ;  /* 0x00000003ff0075a7 */ /* 0x000e640008001105 */
[----:B-1----:R-:W-:Y:S05]  /*3a10*/  @!P0 BRA `(.L_x_67) ;  /* 0x0000006000508947 */ /* 0x002fea0003800000 */
.L_x_151:
        /* <DEDUP_REMOVED lines=9> */
.L_x_153:
[----:B------:R-:W-:-:S04]  /*3ab0*/  UIADD3 UR4, UPT, UPT, UR4, 0x1, URZ ;  /* 0x0000000104047890 */ /* 0x000fc8000fffe0ff */
[----:B------:R-:W-:-:S04]  /*3ac0*/  UISETP.NE.AND UP0, UPT, UR4, 0x4, UPT ;  /* 0x000000040400788c */ /* 0x000fc8000bf05270 */
[----:B------:R-:W-:Y:S02]  /*3ad0*/  USEL UR5, URZ, 0x1, UP0 ;  /* 0x00000001ff057887 */ /* 0x000fe40008000000 */
[----:B------:R-:W-:-:S04]  /*3ae0*/  USEL UR4, UR4, URZ, UP0 ;  /* 0x000000ff04047287 */ /* 0x000fc80008000000 */
[----:B------:R-:W-:Y:S01]  /*3af0*/  ULEA UR4, UR4, UR13, 0x3 ;  /* 0x0000000d04047291 */ /* 0x000fe2000f8e18ff */
[----:B-1----:R-:W-:-:S04]  /*3b00*/  LOP3.LUT R3, R2, UR5, RZ, 0x3c, !PT ;  /* 0x0000000502037c12 */ /* 0x002fc8000f8e3cff */
[----:B------:R-:W-:-:S04]  /*3b10*/  SHF.L.U32 R3, R3, 0x1f, RZ ;  /* 0x0000001f03037819 */ /* 0x000fc800000006ff */
[----:B------:R-:W1:Y:S02]  /*3b20*/  SYNCS.PHASECHK.TRANS64.TRYWAIT P0, [UR4], R3 ;  /* 0x00000003ff0075a7 */ /* 0x000e640008001104 */
[----:B-1----:R-:W-:Y:S05]  /*3b30*/  @!P0 BRA `(.L_x_69) ;  /* 0x0000006000388947 */ /* 0x002fea0003800000 */
.L_x_155:
[----:B------:R-:W-:Y:S01]  /*3b40*/  NOP ;  /* 0x0000000000007918 */ /* 0x000fe20000000000 */
[----:B-1----:R-:W1:Y:S01]  /*3b50*/  LDS R0, [UR8+0x14] ;  /* 0x00001408ff007984 */ /* 0x002e620008000800 */
[----:B------:R-:W-:Y:S01]  /*3b60*/  ULOP3.LUT UR4, UR24, 0xffff, URZ, 0xc0, !UPT ;  /* 0x0000ffff18047892 */ /* 0x000fe2000f8ec0ff */
[----:B------:R-:W-:Y:S01]  /*3b70*/  UMOV UR5, 0xffff ;  /* 0x0000ffff00057882 */ /* 0x000fe20000000000 */
[----:B------:R-:W-:Y:S02]  /*3b80*/  UMOV UR6, 0x1 ;  /* 0x0000000100067882 */ /* 0x000fe40000000000 */
[----:B------:R-:W-:-:S04]  /*3b90*/  USHF.R.U32.HI UR4, URZ, 0x5, UR4 ;  /* 0x00000005ff047899 */ /* 0x000fc80008011604 */
[----:B------:R-:W-:Y:S02]  /*3ba0*/  USHF.L.U32 UR5, UR5, UR4, URZ ;  /* 0x0000000405057299 */ /* 0x000fe400080006ff */
[----:B------:R-:W-:-:S04]  /*3bb0*/  USHF.L.U32 UR4, UR6, UR4, URZ ;  /* 0x0000000406047299 */ /* 0x000fc800080006ff */
[----:B-1----:R-:W-:-:S04]  /*3bc0*/  LOP3.LUT R0, R0, UR5, RZ, 0xc0, !PT ;  /* 0x0000000500007c12 */ /* 0x002fc8000f8ec0ff */
[----:B------:R-:W-:-:S13]  /*3bd0*/  ISETP.NE.AND P0, PT, R0, UR5, PT ;  /* 0x0000000500007c0c */ /* 0x000fda000bf05270 */
[----:B------:R-:W-:Y:S05]  /*3be0*/  @P0 BRA `(.L_x_70) ;  /* 0x0000000000580947 */ /* 0x000fea0003800000 */
[----:B------:R-:W1:Y:S02]  /*3bf0*/  LDS R0, [UR8+0x18] ;  /* 0x00001808ff007984 */ /* 0x000e640008000800 */
[----:B-1----:R-:W-:-:S04]  /*3c00*/  LOP3.LUT R0, R0, UR4, RZ, 0xc0, !PT ;  /* 0x0000000400007c12 */ /* 0x002fc8000f8ec0ff */
[----:B------:R-:W-:-:S13]  /*3c10*/  ISETP.NE.AND P0, PT, R0, UR4, PT ;  /* 0x0000000400007c0c */ /* 0x000fda000bf05270 */
[----:B------:R-:W-:Y:S05]  /*3c20*/  @P0 BRA `(.L_x_71) ;  /* 0x00000000003c0947 */ /* 0x000fea0003800000 */
[----:B------:R-:W1:Y:S01]  /*3c30*/  S2R R2, SR_LANEID ;  /* 0x0000000000027919 */ /* 0x000e620000000000 */
[----:B------:R-:W-:Y:S01]  /*3c40*/  ULOP3.LUT UR5, URZ, UR5, URZ, 0x33, !UPT ;  /* 0x00000005ff057292 */ /* 0x000fe2000f8e33ff */
[----:B------:R-:W-:Y:S01]  /*3c50*/  LOP3.LUT R4, RZ, UR4, RZ, 0x33, !PT ;  /* 0x00000004ff047c12 */ /* 0x000fe2000f8e33ff */
[----:B------:R-:W-:Y:S02]  /*3c60*/  VOTEU.ANY UR4, UPT, PT ;  /* 0x0000000000047886 */ /* 0x000fe400038e0100 */
[----:B------:R-:W-:Y:S01]  /*3c70*/  UFLO.U32 UR4, UR4 ;  /* 0x00000004000472bd */ /* 0x000fe200080e0000 */
[----:B------:R-:W2:Y:S01]  /*3c80*/  REDUX UR6, R4 ;  /* 0x00000000040673c4 */ /* 0x000ea20000000000 */
[----:B------:R-:W-:-:S06]  /*3c90*/  IMAD.U32 R0, RZ, RZ, UR5 ;  /* 0x00000005ff007e24 */ /* 0x000fcc000f8e00ff */
[----:B------:R4:W-:Y:S01]  /*3ca0*/  UTCATOMSWS.AND URZ, UR5 ;  /* 0x0000000500ff79e3 */ /* 0x0009e20008000000 */
[----:B------:R-:W3:Y:S01]  /*3cb0*/  REDUX UR7, R0 ;  /* 0x00000000000773c4 */ /* 0x000ee20000000000 */
[----:B-1----:R-:W-:Y:S01]  /*3cc0*/  ISETP.EQ.U32.AND P0, PT, R2, UR4, PT ;  /* 0x0000000402007c0c */ /* 0x002fe2000bf02070 */
[----:B--2---:R-:W-:Y:S01]  /*3cd0*/  IMAD.U32 R2, RZ, RZ, UR6 ;  /* 0x00000006ff027e24 */ /* 0x004fe2000f8e00ff */
[----:B---3--:R-:W-:-:S11]  /*3ce0*/  MOV R3, UR7 ;  /* 0x0000000700037c02 */ /* 0x008fd60008000f00 */
[----:B------:R4:W-:Y:S04]  /*3cf0*/  @P0 ATOMS.AND RZ, [UR8+0x14], R3 ;  /* 0x00001403ffff098c */ /* 0x0009e8000a800008 */
[----:B------:R4:W-:Y:S01]  /*3d00*/  @P0 ATOMS.AND RZ, [UR8+0x18], R2 ;  /* 0x00001802ffff098c */ /* 0x0009e2000a800008 */
[----:B------:R-:W-:Y:S05]  /*3d10*/  BRA `(.L_x_72) ;  /* 0x0000000000147947 */ /* 0x000fea0003800000 */
.L_x_71:
[----:B------:R-:W-:Y:S02]  /*3d20*/  MOV R2, 0x3d40 ;  /* 0x00003d4000027802 */ /* 0x000fe40000000f00 */
[----:B---3-5:R-:W-:Y:S05]  /*3d30*/  CALL.REL.NOINC `($__internal_0_$__cuda_sm10x_tcgen05_guardrail_trap_col_being_dealloced_not_returned_by_alloc) ;  /* 0x00000064001c7944 */ /* 0x028fea0003c00000 */
[----:B------:R-:W-:Y:S05]  /*3d40*/  BRA `(.L_x_72) ;  /* 0x0000000000087947 */ /* 0x000fea0003800000 */
.L_x_70:
[----:B------:R-:W-:Y:S02]  /*3d50*/  MOV R2, 0x3d70 ;  /* 0x00003d7000027802 */ /* 0x000fe40000000f00 */
[----:B---3-5:R-:W-:Y:S05]  /*3d60*/  CALL.REL.NOINC `($__internal_2_$__cuda_sm10x_tcgen05_guardrail_trap_unallocated_columns_being_dealloced) ;  /* 0x0000006400287944 */ /* 0x028fea0003c00000 */
.L_x_72:
[----:B------:R-:W-:Y:S01]  /*3d70*/  NOP ;  /* 0x0000000000007918 */ /* 0x000fe20000000000 */
[----:B----4-:R-:W-:Y:S05]  /*3d80*/  EXIT ;  /* 0x000000000000794d */ /* 0x010fea0003800000 */
.L_x_54:
[----:B------:R-:W-:-:S09]  /*3d90*/  UISETP.NE.OR UP0, UPT, UR17, 0x3, !UP3 ;  /* 0x000000031100788c */ /* 0x000fd2000df05670 */
[----:B------:R-:W-:Y:S05]  /*3da0*/  BRA.U UP0, `(.L_x_73) ;  /* 0x0000001100587547 */ /* 0x000fea000b800000 */
[----:B------:R-:W2:Y:S01]  /*3db0*/  S2UR UR10, SR_CgaCtaId ;  /* 0x00000000000a79c3 */ /* 0x000ea20000008800 */
[----:B------:R-:W3:Y:S01]  /*3dc0*/  LDCU UR31, c[0x0][0x370] ;  /* 0x00006e00ff1f77ac */ /* 0x000ee20008000800 */
[----:B------:R-:W-:Y:S02]  /*3dd0*/  HFMA2 R13, -RZ, RZ, 0, 0 ;  /* 0x00000000ff0d7431 */ /* 0x000fe400000001ff */
[----:B------:R-:W-:Y:S01]  /*3de0*/  IMAD.MOV.U32 R15, RZ, RZ, 0x1 ;  /* 0x00000001ff0f7424 */ /* 0x000fe200078e00ff */
[----:B------:R-:W-:Y:S01]  /*3df0*/  MOV R7, 0x1000 ;  /* 0x0000100000077802 */ /* 0x000fe20000000f00 */
[----:B------:R-:W3:Y:S01]  /*3e00*/  LDCU.128 UR44, c[0x0][0xb10] ;  /* 0x00016200ff2c77ac */ /* 0x000ee20008000c00 */
[----:B------:R-:W-:Y:S01]  /*3e10*/  IMAD.MOV.U32 R14, RZ, RZ, RZ ;  /* 0x000000ffff0e7224 */ /* 0x000fe200078e00ff */
[----:B------:R-:W4:Y:S01]  /*3e20*/  LDC.64 R16, c[0x0][0x348] ;  /* 0x0000d200ff107b82 */ /* 0x000f220000000a00 */
[----:B------:R-:W1:Y:S01]  /*3e30*/  LDCU UR30, c[0x0][0x374] ;  /* 0x00006e80ff1e77ac */ /* 0x000e620008000800 */
[----:B------:R-:W2:Y:S06]  /*3e40*/  LDCU UR15, c[0x0][0xb0c] ;  /* 0x00016180ff0f77ac */ /* 0x000eac0008000800 */
[----:B------:R-:W4:Y:S01]  /*3e50*/  LDC.64 R2, c[0x0][0x888] ;  /* 0x00022200ff027b82 */ /* 0x000f220000000a00 */
[----:B------:R-:W4:Y:S01]  /*3e60*/  LDCU UR49, c[0x0][0xb20] ;  /* 0x00016400ff3177ac */ /* 0x000f220008000800 */
[----:B------:R-:W4:Y:S06]  /*3e70*/  LDCU UR4, c[0x0][0xb30] ;  /* 0x00016600ff0477ac */ /* 0x000f2c0008000800 */
[----:B------:R-:W4:Y:S01]  /*3e80*/  LDC.64 R4, c[0x0][0x890] ;  /* 0x00022400ff047b82 */ /* 0x000f220000000a00 */
[----:B------:R-:W-:Y:S01]  /*3e90*/  UMOV UR21, 0x400 ;  /* 0x0000040000157882 */ /* 0x000fe20000000000 */
[----:B---3--:R-:W-:-:S02]  /*3ea0*/  UIMAD.WIDE.U32 UR6, UR31, UR44, URZ ;  /* 0x0000002c1f0672a5 */ /* 0x008fc4000f8e00ff */
[----:B-1----:R-:W-:Y:S02]  /*3eb0*/  UIMAD.WIDE.U32 UR8, UR30, UR47, URZ ;  /* 0x0000002f1e0872a5 */ /* 0x002fe4000f8e00ff */
[----:B--2---:R-:W-:Y:S02]  /*3ec0*/  ULEA UR21, UR10, UR21, 0x18 ;  /* 0x000000150a157291 */ /* 0x004fe4000f8ec0ff */
[----:B------:R-:W-:Y:S02]  /*3ed0*/  UPLOP3.LUT UP3, UPT, UPT, UPT, UPT, 0x40, 0x4 ;  /* 0x000000000004789c */ /* 0x000fe40003f6e870 */
[----:B------:R-:W-:Y:S02]  /*3ee0*/  UIADD3 UR37, UPT, UPT, UR21, 0x48, URZ ;  /* 0x0000004815257890 */ /* 0x000fe4000fffe0ff */
[----:B------:R-:W-:Y:S02]  /*3ef0*/  UIADD3 UR33, UPT, UPT, UR21, 0x30, URZ ;  /* 0x0000003015217890 */ /* 0x000fe4000fffe0ff */
[----:B------:R-:W-:-:S02]  /*3f00*/  UIADD3 UR25, UPT, UPT, UR21, 0x38, URZ ;  /* 0x0000003815197890 */ /* 0x000fc4000fffe0ff */
[----:B------:R-:W-:Y:S01]  /*3f10*/  UIADD3 UR17, UPT, UPT, UR21, 0x40, URZ ;  /* 0x0000004015117890 */ /* 0x000fe2000fffe0ff */
[----:B------:R-:W-:Y:S01]  /*3f20*/  UMOV UR6, UR7 ;  /* 0x0000000700067c82 */ /* 0x000fe20008000000 */
[----:B------:R-:W-:Y:S01]  /*3f30*/  UMOV UR41, UR9 ;  /* 0x0000000900297c82 */ /* 0x000fe20008000000 */
[----:B------:R-:W-:Y:S02]  /*3f40*/  UISETP.GE.AND UP0, UPT, UR42, 0x1, UPT ;  /* 0x000000012a00788c */ /* 0x000fe4000bf06270 */
[----:B------:R-:W-:Y:S01]  /*3f50*/  UISETP.NE.AND UP4, UPT, UR42, 0x1, UPT ;  /* 0x000000012a00788c */ /* 0x000fe2000bf85270 */
[----:B------:R-:W1:Y:S01]  /*3f60*/  LDCU.64 UR22, c[0x0][0xb28] ;  /* 0x00016500ff1677ac */ /* 0x000e620008000a00 */
[----:B------:R-:W-:Y:S02]  /*3f70*/  UISETP.NE.AND UP6, UPT, UR15, 0x1, UPT ;  /* 0x000000010f00788c */ /* 0x000fe4000bfc5270 */
[----:B------:R-:W-:Y:S02]  /*3f80*/  UISETP.NE.AND UP5, UPT, UR46, 0x1, UPT ;  /* 0x000000012e00788c */ /* 0x000fe4000bfa5270 */
[----:B------:R-:W-:-:S02]  /*3f90*/  UPRMT UR37, UR10, 0x654, UR37 ;  /* 0x000006540a257896 */ /* 0x000fc40008000025 */
[----:B------:R-:W-:Y:S02]  /*3fa0*/  USHF.R.U32.HI UR43, URZ, UR45, UR6 ;  /* 0x0000002dff2b7299 */ /* 0x000fe40008011606 */
[----:B------:R-:W-:Y:S02]  /*3fb0*/  UPRMT UR40, UR10, 0x654, UR33 ;  /* 0x000006540a287896 */ /* 0x000fe40008000021 */
[----:B------:R-:W-:Y:S02]  /*3fc0*/  UPRMT UR39, UR10, 0x654, UR25 ;  /* 0x000006540a277896 */ /* 0x000fe40008000019 */
[----:B------:R-:W-:Y:S02]  /*3fd0*/  UPRMT UR38, UR10, 0x654, UR17 ;  /* 0x000006540a267896 */ /* 0x000fe40008000011 */
[----:B----4-:R-:W-:Y:S02]  /*3fe0*/  USHF.R.U32.HI UR41, URZ, UR49, UR41 ;  /* 0x00000031ff297299 */ /* 0x010fe40008011629 */
[----:B------:R-:W-:-:S11]  /*3ff0*/  UISETP.NE.AND UP2, UPT, UR4, 0x1, UPT ;  /* 0x000000010400788c */ /* 0x000fd6000bf45270 */
.L_x_84:
[C---:B------:R-:W-:Y:S02]  /*4000*/  LEA R12, R14.reuse, UR21, 0x3 ;  /* 0x000000150e0c7c11 */ /* 0x040fe4000f8e18ff */
[----:B------:R-:W-:Y:S02]  /*4010*/  SHF.L.U32 R9, R13, 0x1f, RZ ;  /* 0x0000001f0d097819 */ /* 0x000fe400000006ff */
[----:B------:R-:W-:Y:S02]  /*4020*/  LEA R10, R14, UR21, 0x4 ;  /* 0x000000150e0a7c11 */ /* 0x000fe4000f8e20ff */
[----:B--2---:R-:W2:Y:S02]  /*4030*/  SYNCS.PHASECHK.TRANS64.TRYWAIT P0, [R12+URZ+0x80], R9 ;  /* 0x000080090c0075a7 */ /* 0x004ea400080011ff */
[----:B--2---:R-:W-:Y:S05]  /*4040*/  @!P0 BRA `(.L_x_74) ;  /* 0x0000005c000c8947 */ /* 0x004fea0003800000 */
.L_x_156:
[----:B--2---:R-:W2:Y:S01]  /*4050*/  LDS.128 R8, [R10+0x110] ;  /* 0x000110000a087984 */ /* 0x004ea20000000c00 */
[----:B------:R-:W-:Y:S01]  /*4060*/  UISETP.GE.AND UP0, UPT, UR42, 0x1, UPT ;  /* 0x000000012a00788c */ /* 0x000fe2000bf06270 */
[----:B------:R-:W-:Y:S01]  /*4070*/  @!PT LDS RZ, [RZ] ;  /* 0x00000000fffff984 */ /* 0x000fe20000000800 */
[----:B------:R-:W-:Y:S01]  /*4080*/  @!PT LDS RZ, [RZ] ;  /* 0x00000000fffff984 */ /* 0x000fe20000000800 */
[----:B------:R-:W-:Y:S01]  /*4090*/  @!PT LDS RZ, [RZ] ;  /* 0x00000000fffff984 */ /* 0x000fe20000000800 */
[----:B------:R-:W-:Y:S01]  /*40a0*/  @!PT LDS RZ, [RZ] ;  /* 0x00000000fffff984 */ /* 0x000fe20000000800 */
[----:B------:R3:W-:Y:S06]  /*40b0*/  MEMBAR.ALL.CTA ;  /* 0x0000000000007992 */ /* 0x0007ec0000008000 */
[----:B---3--:R-:W3:Y:S01]  /*40c0*/  FENCE.VIEW.ASYNC.S ;  /* 0x00000000000073c6 */ /* 0x008ee20000000000 */
[----:B--2---:R-:W-:Y:S11]  /*40d0*/  LOP3.LUT P0, RZ, R10, 0x1, RZ, 0xc0, !PT ;  /* 0x000000010aff7812 */ /* 0x004ff6000780c0ff */
[----:B------:R-:W-:Y:S02]  /*40e0*/  @!UPT UIADD3 URZ, UPT, UPT, URZ, URZ, URZ ;  /* 0x000000fffffff290 */ /* 0x000fe4000fffe0ff */
[----:B---3--:R-:W-:Y:S01]  /*40f0*/  VOTEU.ANY UP1, P0 ;  /* 0x0000000000ff7886 */ /* 0x008fe20000020100 */
[----:B------:R-:W-:Y:S11]  /*4100*/  PLOP3.LUT P0, PT, PT, PT, UP1, 0x80, 0x8 ;  /* 0x000000000008781c */ /* 0x000ff60003f0f018 */
[----:B------:R-:W-:Y:S02]  /*4110*/  @!UPT UIADD3 URZ, UPT, UPT, URZ, URZ, URZ ;  /* 0x000000fffffff290 */ /* 0x000fe4000fffe0ff */
[----:B------:R-:W-:Y:S02]  /*4120*/  @P0 SHF.R.U32.HI R0, RZ, 0x10, R9 ;  /* 0x00000010ff000819 */ /* 0x000fe40000011609 */
[----:B------:R-:W-:Y:S02]  /*4130*/  @P0 MOV R6, R8 ;  /* 0x0000000800060202 */ /* 0x000fe40000000f00 */
[----:B------:R-:W-:Y:S01]  /*4140*/  @P0 R2UR UR4, R0 ;  /* 0x00000000000402ca */ /* 0x000fe200000e0000 */
[----:B------:R-:W-:Y:S01]  /*4150*/  VIADD R0, R12, 0x90 ;  /* 0x000000900c007836 */ /* 0x000fe20000000000 */
[----:B------:R-:W-:Y:S02]  /*4160*/  @P0 LOP3.LUT R8, R9, 0xffff, RZ, 0xc0, !PT ;  /* 0x0000ffff09080812 */ /* 0x000fe400078ec0ff */
[----:B------:R-:W-:Y:S02]  /*4170*/  @P0 R2UR UR6, R6 ;  /* 0x00000000060602ca */ /* 0x000fe400000e0000 */
[----:B------:R-:W-:Y:S02]  /*4180*/  PRMT R0, RZ, 0x654, R0 ;  /* 0x00000654ff007816 */ /* 0x000fe40000000000 */
[----:B------:R-:W-:Y:S02]  /*4190*/  @P0 R2UR UR5, R8 ;  /* 0x00000000080502ca */ /* 0x000fe400000e0000 */
[----:B------:R2:W-:Y:S03]  /*41a0*/  SYNCS.ARRIVE.TRANS64.RED.A1T0 RZ, [R0+URZ], RZ ;  /* 0x000000ff00ff79a7 */ /* 0x0005e600081004ff */
[----:B------:R-:W-:Y:S04]  /*41b0*/  @UP1 UMOV UR29, UR4 ;  /* 0x00000004001d1c82 */ /* 0x000fe80008000000 */
[----:B------:R-:W-:Y:S04]  /*41c0*/  @UP1 UMOV UR14, UR6 ;  /* 0x00000006000e1c82 */ /* 0x000fe80008000000 */
[----:B------:R-:W-:Y:S01]  /*41d0*/  @UP1 UMOV UR13, UR5 ;  /* 0x00000005000d1c82 */ /* 0x000fe20008000000 */
[----:B------:R-:W-:Y:S05]  /*41e0*/  BRA.U !UP0, `(.L_x_75) ;  /* 0x0000000108a47547 */ /* 0x000fea000b800000 */
[----:B------:R-:W-:Y:S02]  /*41f0*/  UIMAD.WIDE.U32 UR18, UR13, UR47, URZ ;  /* 0x0000002f0d1272a5 */ /* 0x000fe4000f8e00ff */
[----:B------:R-:W-:Y:S02]  /*4200*/  UIMAD.WIDE.U32 UR26, UR14, UR44, URZ ;  /* 0x0000002c0e1a72a5 */ /* 0x000fe4000f8e00ff */
[----:B------:R-:W-:Y:S02]  /*4210*/  USEL UR4, UR30, UR41, !UP5 ;  /* 0x000000291e047287 */ /* 0x000fe4000e800000 */
[----:B------:R-:W-:Y:S02]  /*4220*/  USEL UR7, UR31, UR43, !UP6 ;  /* 0x0000002b1f077287 */ /* 0x000fe4000f000000 */
[----:B-1----:R-:W-:Y:S02]  /*4230*/  UIMAD.WIDE.U32 UR8, UR4, UR22, URZ ;  /* 0x00000016040872a5 */ /* 0x002fe4000f8e00ff */
[----:B------:R-:W-:Y:S01]  /*4240*/  UIMAD.WIDE.U32 UR10, UR7, UR22, URZ ;  /* 0x00000016070a72a5 */ /* 0x000fe2000f8e00ff */
[----:B------:R-:W-:Y:S02]  /*4250*/  UMOV UR5, UR19 ;  /* 0x0000001300057c82 */ /* 0x000fe40008000000 */
[----:B------:R-:W-:Y:S03]  /*4260*/  USHF.R.U32.HI UR6, URZ, UR49, UR5 ;  /* 0x00000031ff067299 */ /* 0x000fe60008011605 */
[----:B------:R-:W-:Y:S01]  /*4270*/  UMOV UR5, UR27 ;  /* 0x0000001b00057c82 */ /* 0x000fe20008000000 */
[----:B------:R-:W-:Y:S02]  /*4280*/  USEL UR6, UR13, UR6, !UP5 ;  /* 0x000000060d067287 */ /* 0x000fe4000e800000 */
[----:B------:R-:W-:Y:S03]  /*4290*/  USHF.R.U32.HI UR12, URZ, UR45, UR5 ;  /* 0x0000002dff0c7299 */ /* 0x000fe60008011605 */
[----:B------:R-:W-:Y:S02]  /*42a0*/  UMOV UR5, UR9 ;  /* 0x0000000900057c82 */ /* 0x000fe40008000000 */
[----:B------:R-:W-:Y:S03]  /*42b0*/  @UP4 USHF.R.U32.HI UR4, URZ, UR23, UR5 ;  /* 0x00000017ff044299 */ /* 0x000fe60008011605 */
[----:B------:R-:W-:Y:S01]  /*42c0*/  UMOV UR5, UR11 ;  /* 0x0000000b00057c82 */ /* 0x000fe20008000000 */
[----:B------:R-:W-:Y:S02]  /*42d0*/  UIMAD UR4, UR42, UR4, URZ ;  /* 0x000000042a0472a4 */ /* 0x000fe4000f8e02ff */
[----:B------:R-:W-:Y:S02]  /*42e0*/  @UP4 USHF.R.U32.HI UR7, URZ, UR23, UR5 ;  /* 0x00000017ff074299 */ /* 0x000fe40008011605 */
[----:B------:R-:W-:Y:S02]  /*42f0*/  UIMAD.WIDE.U32 UR10, UR6, UR22, URZ ;  /* 0x00000016060a72a5 */ /* 0x000fe4000f8e00ff */
[----:B------:R-:W-:Y:S02]  /*4300*/  USEL UR5, UR14, UR12, !UP6 ;  /* 0x0000000c0e057287 */ /* 0x000fe4000f000000 */
[----:B------:R-:W-:Y:S02]  /*4310*/  UIMAD UR8, UR42, UR7, URZ ;  /* 0x000000072a0872a4 */ /* 0x000fe4000f8e02ff */
[----:B------:R-:W-:Y:S03]  /*4320*/  UISETP.GE.AND UP0, UPT, UR6, UR4, UPT ;  /* 0x000000040600728c */ /* 0x000fe6000bf06270 */
[----:B------:R-:W-:Y:S01]  /*4330*/  UMOV UR4, UR11 ;  /* 0x0000000b00047c82 */ /* 0x000fe20008000000 */
[----:B------:R-:W-:Y:S02]  /*4340*/  UISETP.GE.OR UP0, UPT, UR5, UR8, UP0 ;  /* 0x000000080500728c */ /* 0x000fe40008706670 */
[----:B------:R-:W-:Y:S02]  /*4350*/  USHF.R.U32.HI UR4, URZ, UR23, UR4 ;  /* 0x00000017ff047299 */ /* 0x000fe40008011604 */
[----:B------:R-:W-:Y:S02]  /*4360*/  UIMAD.WIDE.U32 UR8, UR5, UR22, URZ ;  /* 0x00000016050872a5 */ /* 0x000fe4000f8e00ff */
[----:B------:R-:W-:Y:S04]  /*4370*/  USEL UR10, UR6, UR4, !UP4 ;  /* 0x00000004060a7287 */ /* 0x000fe8000e000000 */
[----:B------:R-:W-:Y:S01]  /*4380*/  UIADD3 UR11, UPT, UPT, -UR10, URZ, URZ ;  /* 0x000000ff0a0b7290 */ /* 0x000fe2000fffe1ff */
[----:B------:R-:W-:Y:S02]  /*4390*/  @!UP0 UMOV UR4, UR9 ;  /* 0x0000000900048c82 */ /* 0x000fe40008000000 */
[----:B------:R-:W-:Y:S02]  /*43a0*/  @!UP0 USHF.R.U32.HI UR4, URZ, UR23, UR4 ;  /* 0x00000017ff048299 */ /* 0x000fe40008011604 */
[----:B------:R-:W-:Y:S02]  /*43b0*/  UIMAD UR8, UR42, UR11, UR6 ;  /* 0x0000000b2a0872a4 */ /* 0x000fe4000f8e0206 */
[----:B------:R-:W-:Y:S04]  /*43c0*/  @!UP0 USEL UR4, UR5, UR4, !UP4 ;  /* 0x0000000405048287 */ /* 0x000fe8000e000000 */
[----:B------:R-:W-:Y:S02]  /*43d0*/  @!UP0 UIMAD UR8, UR7, UR8, UR4 ;  /* 0x00000008070882a4 */ /* 0x000fe4000f8e0204 */
[----:B------:R-:W-:Y:S02]  /*43e0*/  @!UP0 UIADD3 UR9, UPT, UPT, UR10, -UR4, URZ ;  /* 0x800000040a098290 */ /* 0x000fe4000fffe0ff */
[----:B------:R-:W-:Y:S02]  /*43f0*/  UIADD3 UR4, UPT, UPT, -UR5, URZ, URZ ;  /* 0x000000ff05047290 */ /* 0x000fe4000fffe1ff */
[----:B------:R-:W-:Y:S02]  /*4400*/  UIADD3 UR7, UPT, UPT, -UR6, URZ, URZ ;  /* 0x000000ff06077290 */ /* 0x000fe4000fffe1ff */
[----:B------:R-:W-:Y:S02]  /*4410*/  @!UP0 UIMAD UR6, UR9, UR42, UR5 ;  /* 0x0000002a090682a4 */ /* 0x000fe4000f8e0205 */
[----:B------:R-:W-:Y:S02]  /*4420*/  UIMAD UR14, UR15, UR4, UR14 ;  /* 0x000000040f0e72a4 */ /* 0x000fe4000f8e020e */
[----:B------:R-:W-:Y:S01]  /*4430*/  UIMAD UR13, UR46, UR7, UR13 ;  /* 0x000000072e0d72a4 */ /* 0x000fe2000f8e020d */
[----:B------:R-:W-:Y:S02]  /*4440*/  @!UP0 UMOV UR5, UR8 ;  /* 0x0000000800058c82 */ /* 0x000fe40008000000 */
[----:B------:R-:W-:Y:S02]  /*4450*/  UIMAD UR14, UR5, UR15, UR14 ;  /* 0x0000000f050e72a4 */ /* 0x000fe4000f8e020e */
[----:B------:R-:W-:Y:S11]  /*4460*/  UIMAD UR13, UR6, UR46, UR13 ;  /* 0x0000002e060d72a4 */ /* 0x000ff6000f8e020d */
[----:B------:R-:W-:Y:S01]  /*4470*/  @!UPT UIADD3 URZ, UPT, UPT, URZ, URZ, URZ ;  /* 0x000000fffffff290 */ /* 0x000fe2000fffe0ff */
.L_x_75:
[----:B------:R-:W3:Y:S01]  /*4480*/  @!UP2 LDCU.128 UR8, c[0x0][0xb10] ;  /* 0x00016200ff08a7ac */ /* 0x000ee20008000c00 */
[C---:B------:R-:W-:Y:S02]  /*4490*/  ISETP.NE.U32.AND P1, PT, R4.reuse, RZ, PT ;  /* 0x000000ff0400720c */ /* 0x040fe40003f25070 */
[----:B------:R-:W-:Y:S02]  /*44a0*/  ISETP.NE.U32.AND P0, PT, R4, RZ, PT ;  /* 0x000000ff0400720c */ /* 0x000fe40003f05070 */
[C---:B------:R-:W-:Y:S02]  /*44b0*/  ISETP.NE.AND.EX P1, PT, R5.reuse, RZ, PT, P1 ;  /* 0x000000ff0500720c */ /* 0x040fe40003f25310 */
[----:B------:R-:W-:Y:S01]  /*44c0*/  ISETP.NE.AND.EX P0, PT, R5, RZ, PT, P0 ;  /* 0x000000ff0500720c */ /* 0x000fe20003f05300 */
[----:B------:R-:W4:Y:S01]  /*44d0*/  @!UP2 LDCU UR5, c[0x0][0xb0c] ;  /* 0x00016180ff05a7ac */ /* 0x000f220008000800 */
[----:B------:R-:W-:Y:S01]  /*44e0*/  SHF.L.U32 R9, R15, 0x1f, RZ ;  /* 0x0000001f0f097819 */ /* 0x000fe200000006ff */
[----:B------:R-:W-:Y:S02]  /*44f0*/  USHF.L.U32 UR35, UR16, 0x6, URZ ;  /* 0x0000000610237899 */ /* 0x000fe400080006ff */
[----:B------:R-:W-:Y:S02]  /*4500*/  USHF.L.U32 UR34, UR20, 0x8, URZ ;  /* 0x0000000814227899 */ /* 0x000fe400080006ff */
[----:B---3--:R-:W-:Y:S07]  /*4510*/  UIMAD.WIDE.U32 UR6, UR14, UR8, URZ ;  /* 0x000000080e0672a5 */ /* 0x008fee000f8e00ff */
[----:B------:R-:W-:Y:S01]  /*4520*/  @!UP2 UMOV UR4, UR7 ;  /* 0x000000070004ac82 */ /* 0x000fe20008000000 */
[----:B----4-:R-:W-:Y:S02]  /*4530*/  @!UP2 UISETP.NE.AND UP0, UPT, UR5, 0x1, UPT ;  /* 0x000000010500a88c */ /* 0x010fe4000bf05270 */
[----:B------:R-:W-:Y:S02]  /*4540*/  @!UP2 USHF.R.U32.HI UR4, URZ, UR9, UR4 ;  /* 0x00000009ff04a299 */ /* 0x000fe40008011604 */
[----:B------:R-:W-:Y:S02]  /*4550*/  UIMAD.WIDE.U32 UR6, UR13, UR11, URZ ;  /* 0x0000000b0d0672a5 */ /* 0x000fe4000f8e00ff */
[----:B------:R-:W-:Y:S02]  /*4560*/  @!UP2 USEL UR8, UR14, UR4, !UP0 ;  /* 0x000000040e08a287 */ /* 0x000fe4000c000000 */
[----:B------:R-:W-:Y:S03]  /*4570*/  @!UP2 UISETP.NE.AND UP0, UPT, UR10, 0x1, UPT ;  /* 0x000000010a00a88c */ /* 0x000fe6000bf05270 */
[----:B------:R-:W-:Y:S02]  /*4580*/  @!UP2 UMOV UR6, UR7 ;  /* 0x000000070006ac82 */ /* 0x000fe40008000000 */
[----:B------:R-:W3:Y:S02]  /*4590*/  @!UP2 LDCU UR4, c[0x0][0xb20] ;  /* 0x00016400ff04a7ac */ /* 0x000ee40008000800 */
[----:B---3--:R-:W-:Y:S04]  /*45a0*/  @!UP2 USHF.R.U32.HI UR6, URZ, UR4, UR6 ;  /* 0x00000004ff06a299 */ /* 0x008fe80008011606 */
[----:B------:R-:W-:Y:S04]  /*45b0*/  @!UP2 USEL UR6, UR13, UR6, !UP0 ;  /* 0x000000060d06a287 */ /* 0x000fe8000c000000 */
[----:B------:R-:W-:Y:S02]  /*45c0*/  @!UP2 UIADD3 UR4, UPT, UPT, -UR8, UR6, URZ ;  /* 0x000000060804a290 */ /* 0x000fe4000fffe1ff */
[----:B------:R-:W-:Y:S02]  /*45d0*/  @!UP2 UIADD3 UR6, UPT, UPT, UR8, -UR6, URZ ;  /* 0x800000060806a290 */ /* 0x000fe4000fffe0ff */
[----:B------:R-:W-:Y:S02]  /*45e0*/  @!UP2 UIMAD UR14, UR4, UR5, UR14 ;  /* 0x00000005040ea2a4 */ /* 0x000fe4000f8e020e */
[----:B------:R-:W-:Y:S01]  /*45f0*/  @!UP2 UIMAD UR13, UR6, UR10, UR13 ;  /* 0x0000000a060da2a4 */ /* 0x000fe2000f8e020d */
[----:B------:R-:W-:Y:S11]  /*4600*/  BRA.U UP3, `(.L_x_76) ;  /* 0x0000000103107547 */ /* 0x000ff6000b800000 */
[----:B--2---:R-:W-:Y:S04]  /*4610*/  MOV R0, UR48 ;  /* 0x0000003000007c02 */ /* 0x004fe80008000f00 */
[----:B------:R-:W-:Y:S04]  /*4620*/  SHF.L.U32 R11, R0, 0x1f, RZ ;  /* 0x0000001f000b7819 */ /* 0x000fe800000006ff */
[----:B------:R-:W2:Y:S02]  /*4630*/  SYNCS.PHASECHK.TRANS64.TRYWAIT P2, [UR21+0x78], R11 ;  /* 0x0000780bff0075a7 */ /* 0x000ea40008041115 */
[----:B--2---:R-:W-:Y:S05]  /*4640*/  @!P2 BRA `(.L_x_77) ;  /* 0x0000005400a0a947 */ /* 0x004fea0003800000 */
.L_x_76:
[----:B------:R-:W-:Y:S05]  /*4650*/  @!P1 BRA `(.L_x_78) ;  /* 0x0000000000309947 */ /* 0x000fea0003800000 */
[----:B------:R-:W-:Y:S01]  /*4660*/  ISETP.NE.U32.AND P1, PT, R2, RZ, PT ;  /* 0x000000ff0200720c */ /* 0x000fe20003f25070 */
[----:B------:R-:W3:Y:S01]  /*4670*/  LDCU.64 UR4, c[0x0][0x358] ;  /* 0x00006b00ff0477ac */ /* 0x000ee20008000a00 */
[----:B------:R-:W-:Y:S02]  /*4680*/  IMAD.MOV.U32 R85, RZ, RZ, 0x1 ;  /* 0x00000001ff557424 */ /* 0x000fe400078e00ff */
[----:B------:R-:W-:Y:S11]  /*4690*/  ISETP.NE.AND.EX P1, PT, R3, RZ, PT, P1 ;  /* 0x000000ff0300720c */ /* 0x000ff60003f25310 */
[----:B------:R-:W-:Y:S02]  /*46a0*/  @!UPT UIADD3 URZ, UPT, UPT, URZ, URZ, URZ ;  /* 0x000000fffffff290 */ /* 0x000fe4000fffe0ff */
[----:B--2---:R-:W2:Y:S01]  /*46b0*/  @P1 LDC.64 R10, c[0x0][0x888] ;  /* 0x00022200ff0a1b82 */ /* 0x004ea20000000a00 */
[----:B------:R-:W-:Y:S04]  /*46c0*/  @P1 IMAD R0, R4, UR36, RZ ;  /* 0x0000002404001c24 */ /* 0x000fe8000f8e02ff */
[----:B--2---:R-:W-:Y:S04]  /*46d0*/  @P1 IMAD.WIDE R10, R0, 0x4, R10 ;  /* 0x00000004000a1825 */ /* 0x004fe800078e020a */
[----:B------:R-:W-:Y:S01]  /*46e0*/  HFMA2 R0, -RZ, RZ, 0, 5.9604644775390625e-08 ;  /* 0x00000001ff007431 */ /* 0x000fe200000001ff */
[----:B---3-5:R3:W5:Y:S04]  /*46f0*/  @P1 LDG.E R41, desc[UR4][R10.64] ;  /* 0x000000040a291981 */ /* 0x028768000c1e1900 */
[----:B------:R-:W-:Y:S01]  /*4700*/  @!P1 PRMT R85, R0, 0x7610, R85 ;  /* 0x0000761000559816 */ /* 0x000fe20000000055 */
[----:B---3--:R-:W4:Y:S06]  /*4710*/  @!P1 LDC R41, c[0x0][0x880] ;  /* 0x00022000ff299b82 */ /* 0x008f2c0000000800 */
.L_x_78:
[----:B----45:R-:W-:Y:S01]  /*4720*/  @!P0 FSETP.EQ.AND P1, PT, R41, RZ, PT ;  /* 0x000000ff2900820b */ /* 0x030fe20003f22000 */
[----:B------:R-:W-:Y:S01]  /*4730*/  @!UPT UIADD3 URZ, UPT, UPT, URZ, URZ, URZ ;  /* 0x000000fffffff290 */ /* 0x000fe2000fffe0ff */
[----:B------:R-:W-:Y:S11]  /*4740*/  @!P0 BRA `(.L_x_79) ;  /* 0x0000000000188947 */ /* 0x000ff60003800000 */
[----:B------:R-:W-:Y:S02]  /*4750*/  LOP3.LUT P0, RZ, R85, 0xff, RZ, 0xc0, !PT ;  /* 0x000000ff55ff7812 */ /* 0x000fe4000780c0ff */
[----:B------:R-:W-:Y:S04]  /*4760*/  ISETP.NE.U32.AND P1, PT, R2, RZ, PT ;  /* 0x000000ff0200720c */ /* 0x000fe80003f25070 */
[----:B------:R-:W-:Y:S04]  /*4770*/  ISETP.NE.AND.EX P1, PT, R3, RZ, PT, P1 ;  /* 0x000000ff0300720c */ /* 0x000fe80003f25310 */
[----:B------:R-:W-:Y:S03]  /*4780*/  PLOP3.LUT P1, PT, P1, PT, PT, 0x8, 0x80 ;  /* 0x000000000080781c */ /* 0x000fe60000f2e170 */
[----:B------:R-:W-:Y:S11]  /*4790*/  @P0 FSETP.EQ.AND P1, PT, R41, RZ, PT ;  /* 0x000000ff2900020b */ /* 0x000ff60003f22000 */
[----:B------:R-:W-:Y:S02]  /*47a0*/  @!UPT UIADD3 URZ, UPT, UPT, URZ, URZ, URZ ;  /* 0x000000fffffff290 */ /* 0x000fe4000fffe0ff */
.L_x_79:
[----:B------:R-:W3:Y:S01]  /*47b0*/  SYNCS.PHASECHK.TRANS64.TRYWAIT P2, [UR21+0x50], R9 ;  /* 0x00005009ff0075a7 */ /* 0x000ee20008041115 */
[----:B------:R-:W-:Y:S04]  /*47c0*/  ELECT P0, URZ, PT ;  /* 0x0000000000ff782f */ /* 0x000fe80003800000 */
[----:B------:R-:W-:Y:S11]  /*47d0*/  PLOP3.LUT P1, PT, P1, P0, PT, 0xf2, 0x2f ;  /* 0x00000000002f781c */ /* 0x000ff60000f21e72 */
[----:B------:R-:W-:Y:S02]  /*47e0*/  @!UPT UIADD3 URZ, UPT, UPT, URZ, URZ, URZ ;  /* 0x000000fffffff290 */ /* 0x000fe4000fffe0ff */
[----:B------:R-:W-:Y:S05]  /*47f0*/  @!P1 IADD3 R8, P0, PT, R16, 0x580, RZ ;  /* 0x0000058010089810 */ /* 0x000fea0007f1e0ff */
[----:B------:R-:W-:Y:S01]  /*4800*/  @!P1 IMAD.X R6, RZ, RZ, R17, P0 ;  /* 0x000000ffff069224 */ /* 0x000fe200000e0611 */
[----:B---3--:R-:W-:Y:S07]  /*4810*/  @!P2 BRA `(.L_x_80) ;  /* 0x000000540044a947 */ /* 0x008fee0003800000 */
.L_x_159:
[----:B------:R-:W-:Y:S01]  /*4820*/  @!P1 R2UR UR5, R8 ;  /* 0x00000000080592ca */ /* 0x000fe200000e0000 */
[----:B------:R-:W-:Y:S01]  /*4830*/  VOTEU.ALL UP0, P1 ;  /* 0x0000000000ff7886 */ /* 0x000fe20000800000 */
[----:B------:R-:W-:Y:S01]  /*4840*/  @!P1 R2UR UR4, R6 ;  /* 0x00000000060492ca */ /* 0x000fe200000e0000 */
[----:B--2---:R-:W-:Y:S01]  /*4850*/  @!P1 IMAD.MOV.U32 R0, RZ, RZ, 0x1000 ;  /* 0x00001000ff009424 */ /* 0x004fe200078e00ff */
[----:B------:R-:W-:Y:S01]  /*4860*/  UMOV UR6, 0x0 ;  /* 0x0000000000067882 */ /* 0x000fe20000000000 */
[----:B------:R-:W-:Y:S01]  /*4870*/  UMOV UR7, 0x10000000 ;  /* 0x1000000000077882 */ /* 0x000fe20000000000 */
[----:B------:R-:W-:Y:S01]  /*4880*/  @!UP0 UIADD3 UR32, UPT, UPT, UR21, 0x200, URZ ;  /* 0x0000020015208890 */ /* 0x000fe2000fffe0ff */
[----:B------:R-:W-:Y:S01]  /*4890*/  @!P1 IADD3 R8, P0, PT, R16, 0x580, RZ ;  /* 0x0000058010089810 */ /* 0x000fe20007f1e0ff */
[----:B------:R-:W-:Y:S04]  /*48a0*/  VOTEU.ALL UP0, P1 ;  /* 0x0000000000ff7886 */ /* 0x000fe80000800000 */
[----:B------:R-:W-:Y:S02]  /*48b0*/  @!P1 IMAD.X R6, RZ, RZ, R17, P0 ;  /* 0x000000ffff069224 */ /* 0x000fe400000e0611 */
[----:B------:R-:W-:Y:S02]  /*48c0*/  IMAD.U32 R10, RZ, RZ, UR5 ;  /* 0x00000005ff0a7e24 */ /* 0x000fe4000f8e00ff */
[----:B------:R-:W-:Y:S03]  /*48d0*/  IMAD.U32 R11, RZ, RZ, UR4 ;  /* 0x00000004ff0b7e24 */ /* 0x000fe6000f8e00ff */
[----:B------:R-:W-:Y:S02]  /*48e0*/  @!P1 R2UR UR4, R10 ;  /* 0x000000000a0492ca */ /* 0x000fe400000e0000 */
[----:B------:R-:W-:Y:S11]  /*48f0*/  @!P1 R2UR UR5, R11 ;  /* 0x000000000b0592ca */ /* 0x000ff600000e0000 */
[----:B------:R-:W-:Y:S02]  /*4900*/  @!UPT UIADD3 URZ, UPT, UPT, URZ, URZ, URZ ;  /* 0x000000fffffff290 */ /* 0x000fe4000fffe0ff */
[----:B------:R2:W-:Y:S01]  /*4910*/  @!UP0 UTMALDG.3D [UR32], [UR4], desc[UR6] ;  /* 0x00000620040085b4 */ /* 0x0005e20008011000 */
[----:B------:R2:W-:Y:S01]  /*4920*/  @!P1 SYNCS.ARRIVE.TRANS64.RED.A0TR RZ, [UR21+0x30], R0 ;  /* 0x00003000ffff99a7 */ /* 0x0005e20008300415 */
[----:B------:R-:W-:Y:S01]  /*4930*/  SYNCS.ARRIVE.TRANS64.RED.A1T0 RZ, [UR40], RZ ;  /* 0x000000ffffff79a7 */ /* 0x000fe20008100428 */
[----:B------:R-:W3:Y:S02]  /*4940*/  SYNCS.PHASECHK.TRANS64.TRYWAIT P2, [UR21+0x58], R9 ;  /* 0x00005809ff0075a7 */ /* 0x000ee40008041115 */
[----:B--23--:R-:W-:Y:S05]  /*4950*/  @!P2 BRA `(.L_x_81) ;  /* 0x00000054000ca947 */ /* 0x00cfea0003800000 */
.L_x_161:
        /* <DEDUP_REMOVED lines=8> */
[----:B------:R-:W-:Y:S01]  /*49e0*/  @!UP0 UIADD3 UR24, UPT, UPT, UR21, 0x1200, URZ ;  /* 0x0000120015188890 */ /* 0x000fe2000fffe0ff */
[----:B------:R-:W-:Y:S01]  /*49f0*/  VOTEU.ALL UP0, P1 ;  /* 0x0000000000ff7886 */ /* 0x000fe20000800000 */
[----:B------:R-:W-:Y:S01]  /*4a00*/  UMOV UR27, UR35 ;  /* 0x00000023001b7c82 */ /* 0x000fe20008000000 */
[----:B------:R-:W-:Y:S02]  /*4a10*/  UMOV UR28, UR36 ;  /* 0x00000024001c7c82 */ /* 0x000fe40008000000 */
[----:B------:R-:W-:Y:S02]  /*4a20*/  IMAD.U32 R10, RZ, RZ, UR5 ;  /* 0x00000005ff0a7e24 */ /* 0x000fe4000f8e00ff */
[----:B------:R-:W-:Y:S02]  /*4a30*/  IMAD.U32 R11, RZ, RZ, UR4 ;  /* 0x00000004ff0b7e24 */ /* 0x000fe4000f8e00ff */
[----:B------:R-:W-:Y:S01]  /*4a40*/  @!P1 IMAD.X R6, RZ, RZ, R17, P0 ;  /* 0x000000ffff069224 */ /* 0x000fe200000e0611 */
        /* <DEDUP_REMOVED lines=8> */
.L_x_163:
[----:B------:R-:W-:Y:S01]  /*4ad0*/  @!P1 R2UR UR5, R8 ;  /* 0x00000000080592ca */ /* 0x000fe200000e0000 */
[----:B------:R-:W-:Y:S01]  /*4ae0*/  VOTEU.ALL UP0, P1 ;  /* 0x0000000000ff7886 */ /* 0x000fe20000800000 */
[----:B------:R-:W-:Y:S01]  /*4af0*/  @!P1 R2UR UR4, R6 ;  /* 0x00000000060492ca */ /* 0x000fe200000e0000 */
[----:B--2---:R-:W-:Y:S01]  /*4b00*/  @!P1 IMAD.MOV.U32 R0, RZ, RZ, 0x1000 ;  /* 0x00001000ff009424 */ /* 0x004fe200078e00ff */
[----:B------:R-:W-:Y:S01]  /*4b10*/  UMOV UR6, 0x0 ;  /* 0x0000000000067882 */ /* 0x000fe20000000000 */
[----:B------:R-:W-:Y:S01]  /*4b20*/  UMOV UR7, 0x10000000 ;  /* 0x1000000000077882 */ /* 0x000fe20000000000 */
[----:B------:R-:W-:Y:S01]  /*4b30*/  @!UP0 UIADD3 UR18, UPT, UPT, UR34, 0x80, URZ ;  /* 0x0000008022128890 */ /* 0x000fe2000fffe0ff */
[----:B------:R-:W-:Y:S01]  /*4b40*/  VIADD R14, R14, 0x1 ;  /* 0x000000010e0e7836 */ /* 0x000fe20000000000 */
[----:B------:R-:W-:Y:S01]  /*4b50*/  @!UP0 UIADD3 UR16, UPT, UPT, UR21, 0x2200, URZ ;  /* 0x0000220015108890 */ /* 0x000fe2000fffe0ff */
[----:B------:R-:W-:Y:S01]  /*4b60*/  VOTEU.ALL UP0, P1 ;  /* 0x0000000000ff7886 */ /* 0x000fe20000800000 */
[----:B------:R-:W-:Y:S01]  /*4b70*/  UMOV UR19, UR35 ;  /* 0x0000002300137c82 */ /* 0x000fe20008000000 */
[----:B------:R-:W-:Y:S02]  /*4b80*/  UMOV UR20, UR36 ;  /* 0x0000002400147c82 */ /* 0x000fe40008000000 */
        /* <DEDUP_REMOVED lines=10> */
.L_x_165:
[----:B------:R-:W-:Y:S01]  /*4c30*/  @!P1 IADD3 R6, P0, PT, R16, 0x580, RZ ;  /* 0x0000058010069810 */ /* 0x000fe20007f1e0ff */
[----:B------:R-:W-:Y:S01]  /*4c40*/  VOTEU.ALL UP0, P1 ;  /* 0x0000000000ff7886 */ /* 0x000fe20000800000 */
[----:B------:R-:W-:Y:S01]  /*4c50*/  UMOV UR6, 0x0 ;  /* 0x0000000000067882 */ /* 0x000fe20000000000 */
[----:B------:R-:W-:Y:S01]  /*4c60*/  UMOV UR7, 0x10000000 ;  /* 0x1000000000077882 */ /* 0x000fe20000000000 */
[----:B------:R-:W-:Y:S01]  /*4c70*/  @!P1 R2UR UR5, R6 ;  /* 0x00000000060592ca */ /* 0x000fe200000e0000 */
[----:B--2---:R-:W-:Y:S01]  /*4c80*/  @!P1 IMAD.X R0, RZ, RZ, R17, P0 ;  /* 0x000000ffff009224 */ /* 0x004fe200000e0611 */
[----:B------:R-:W-:Y:S01]  /*4c90*/  @!UP0 UIADD3 UR10, UPT, UPT, UR34, 0xc0, URZ ;  /* 0x000000c0220a8890 */ /* 0x000fe2000fffe0ff */
[----:B------:R-:W-:Y:S01]  /*4ca0*/  R2UR UR16, R87 ;  /* 0x00000000571072ca */ /* 0x000fe200000e0000 */
[----:B------:R-:W-:Y:S01]  /*4cb0*/  @!UP0 UIADD3 UR8, UPT, UPT, UR21, 0x3200, URZ ;  /* 0x0000320015088890 */ /* 0x000fe2000fffe0ff */
[----:B------:R-:W-:Y:S01]  /*4cc0*/  ISETP.NE.AND P0, PT, R14, 0x2, PT ;  /* 0x000000020e00780c */ /* 0x000fe20003f05270 */
[----:B------:R-:W-:Y:S01]  /*4cd0*/  @!UP0 UIADD3 UR9, UPT, UPT, UR21, 0x48, URZ ;  /* 0x0000004815098890 */ /* 0x000fe2000fffe0ff */
[----:B------:R-:W-:Y:S01]  /*4ce0*/  @!P1 R2UR UR4, R0 ;  /* 0x00000000000492ca */ /* 0x000fe200000e0000 */
[----:B------:R-:W-:Y:S01]  /*4cf0*/  VOTEU.ALL UP0, P1 ;  /* 0x0000000000ff7886 */ /* 0x000fe20000800000 */
[----:B------:R-:W-:Y:S01]  /*4d00*/  UMOV UR11, UR35 ;  /* 0x00000023000b7c82 */ /* 0x000fe20008000000 */
[----:B------:R-:W-:Y:S01]  /*4d10*/  UMOV UR12, UR36 ;  /* 0x00000024000c7c82 */ /* 0x000fe20008000000 */
[----:B------:R-:W-:Y:S01]  /*4d20*/  SEL R0, RZ, 0x1, P0 ;  /* 0x00000001ff007807 */ /* 0x000fe20000000000 */
[----:B------:R-:W-:Y:S01]  /*4d30*/  UPLOP3.LUT UP3, UPT, UPT, UPT, UPT, 0x80, 0x8 ;  /* 0x000000000008789c */ /* 0x000fe20003f6f070 */
[----:B------:R-:W-:Y:S01]  /*4d40*/  IMAD.U32 R8, RZ, RZ, UR5 ;  /* 0x00000005ff087e24 */ /* 0x000fe2000f8e00ff */
[----:B------:R-:W-:Y:S01]  /*4d50*/  LOP3.LUT R15, R15, 0x1, RZ, 0x3c, !PT ;  /* 0x000000010f0f7812 */ /* 0x000fe200078e3cff */
[----:B------:R-:W-:Y:S01]  /*4d60*/  UMOV UR36, UR29 ;  /* 0x0000001d00247c82 */ /* 0x000fe20008000000 */
[----:B------:R-:W-:Y:S01]  /*4d70*/  LOP3.LUT R13, R13, R0, RZ, 0x3c, !PT ;  /* 0x000000000d0d7212 */ /* 0x000fe200078e3cff */
[----:B------:R-:W-:Y:S01]  /*4d80*/  UIADD3 UR20, UPT, UPT, UR13, UR16, URZ ;  /* 0x000000100d147290 */ /* 0x000fe2000fffe0ff */
[----:B------:R-:W-:Y:S01]  /*4d90*/  SEL R14, R14, RZ, P0 ;  /* 0x000000ff0e0e7207 */ /* 0x000fe20000000000 */
[----:B------:R-:W-:Y:S01]  /*4da0*/  UIADD3 UR16, UPT, UPT, UR14, UR59, URZ ;  /* 0x0000003b0e107290 */ /* 0x000fe2000fffe0ff */
[----:B------:R-:W-:Y:S01]  /*4db0*/  IMAD.U32 R9, RZ, RZ, UR4 ;  /* 0x00000004ff097e24 */ /* 0x000fe2000f8e00ff */
[----:B------:R-:W-:Y:S04]  /*4dc0*/  @!P1 R2UR UR4, R8 ;  /* 0x00000000080492ca */ /* 0x000fe800000e0000 */
[----:B------:R-:W-:Y:S11]  /*4dd0*/  @!P1 R2UR UR5, R9 ;  /* 0x00000000090592ca */ /* 0x000ff600000e0000 */
[----:B------:R-:W-:Y:S02]  /*4de0*/  @!UPT UIADD3 URZ, UPT, UPT, URZ, URZ, URZ ;  /* 0x000000fffffff290 */ /* 0x000fe4000fffe0ff */
[----:B------:R2:W-:Y:S01]  /*4df0*/  @!UP0 UTMALDG.3D [UR8], [UR4], desc[UR6] ;  /* 0x00000608040085b4 */ /* 0x0005e20008011000 */
[----:B------:R2:W-:Y:S01]  /*4e00*/  @!P1 SYNCS.ARRIVE.TRANS64.RED.A0TR RZ, [UR21+0x48], R7 ;  /* 0x00004807ffff99a7 */ /* 0x0005e20008300415 */
[----:B------:R-:W-:Y:S01]  /*4e10*/  SYNCS.ARRIVE.TRANS64.RED.A1T0 RZ, [UR37], RZ ;  /* 0x000000ffffff79a7 */ /* 0x000fe20008100425 */
[----:B------:R-:W-:Y:S05]  /*4e20*/  BRA.U UP1, `(.L_x_84) ;  /* 0xfffffff101747547 */ /* 0x000fea000b83ffff */
[----:B------:R-:W-:-:S04]  /*4e30*/  SHF.L.U32 R3, R15, 0x1f, RZ ;  /* 0x0000001f0f037819 */ /* 0x000fc800000006ff */
[----:B------:R-:W3:Y:S02]  /*4e40*/  SYNCS.PHASECHK.TRANS64.TRYWAIT P0, [UR21+0x50], R3 ;  /* 0x00005003ff0075a7 */ /* 0x000ee40008001115 */
[----:B---3--:R-:W-:Y:S05]  /*4e50*/  @!P0 BRA `(.L_x_85) ;  /* 0x0000005000148947 */ /* 0x008fea0003800000 */
.L_x_167:
[----:B------:R-:W4:Y:S02]  /*4e60*/  SYNCS.PHASECHK.TRANS64.TRYWAIT P0, [UR21+0x58], R3 ;  /* 0x00005803ff0075a7 */ /* 0x000f240008001115 */
[----:B----4-:R-:W-:Y:S05]  /*4e70*/  @!P0 BRA `(.L_x_86) ;  /* 0x0000005000248947 */ /* 0x010fea0003800000 */
.L_x_169:
[----:B------:R-:W4:Y:S02]  /*4e80*/  SYNCS.PHASECHK.TRANS64.TRYWAIT P0, [UR21+0x60], R3 ;  /* 0x00006003ff0075a7 */ /* 0x000f240008001115 */
[----:B----4-:R-:W-:Y:S05]  /*4e90*/  @!P0 BRA `(.L_x_87) ;  /* 0x0000005000348947 */ /* 0x010fea0003800000 */
.L_x_171:
[----:B---3--:R-:W-:-:S07]  /*4ea0*/  MOV R0, UR21 ;  /* 0x0000001500007c02 */ /* 0x008fce0008000f00 */
.L_x_88:
[----:B---3--:R-:W-:-:S04]  /*4eb0*/  SHF.L.U32 R3, R15, 0x1f, RZ ;  /* 0x0000001f0f037819 */ /* 0x008fc800000006ff */
[----:B------:R3:W4:Y:S03]  /*4ec0*/  SYNCS.PHASECHK.TRANS64.TRYWAIT P0, [R0+URZ+0x68], R3 ;  /* 0x00006803000075a7 */ /* 0x00072600080011ff */
[----:B----4-:R-:W-:Y:S05]  /*4ed0*/  @!P0 NANOSLEEP.SYNCS 0x989680 ;  /* 0x009896800000895d */ /* 0x010fea0003900000 */
[----:B------:R-:W4:Y:S02]  /*4ee0*/  @!P0 SYNCS.PHASECHK.TRANS64 P0, [R0+URZ+0x68], R3 ;  /* 0x00006803000085a7 */ /* 0x000f2400080010ff */
[----:B-12-4-:R-:W-:Y:S05]  /*4ef0*/  @P0 EXIT ;  /* 0x000000000000094d */ /* 0x016fea0003800000 */
[----:B------:R-:W-:Y:S05]  /*4f00*/  BRA `(.L_x_88) ;  /* 0xfffffffc00e87947 */ /* 0x000fea000383ffff */
.L_x_73:
[----:B------:R-:W-:-:S06]  /*4f10*/  UISETP.GE.AND UP0, UPT, UR17, 0x4, UPT ;  /* 0x000000041100788c */ /* 0x000fcc000bf06270 */
[----:B------:R-:W-:-:S13]  /*4f20*/  PLOP3.LUT P0, PT, PT, PT, UP0, 0x80, 0x8 ;  /* 0x000000000008781c */ /* 0x000fda0003f0f008 */
[----:B-1----:R-:W-:Y:S05]  /*4f30*/  @!P0 EXIT ;  /* 0x000000000000894d */ /* 0x002fea0003800000 */
[----:B------:R-:W1:Y:S08]  /*4f40*/  S2UR UR4, SR_CgaCtaId ;  /* 0x00000000000479c3 */ /* 0x000e700000008800 */
[----:B------:R-:W-:Y:S01]  /*4f50*/  BAR.SYNC.DEFER_BLOCKING 0x6, 0xa0 ;  /* 0x0182800000007b1d */ /* 0x000fe20000010000 */
[C---:B------:R-:W-:Y:S01]  /*4f60*/  IMAD.SHL.U32 R7, R95.reuse, 0x40, RZ ;  /* 0x000000405f077824 */ /* 0x040fe200078e00ff */
[C---:B------:R-:W-:Y:S01]  /*4f70*/  LOP3.LUT R97, R95.reuse, 0x60, RZ, 0xc0, !PT ;  /* 0x000000605f617812 */ /* 0x040fe200078ec0ff */
[----:B------:R-:W-:-:S02]  /*4f80*/  IMAD.SHL.U32 R4, R95, 0x20, RZ ;  /* 0x000000205f047824 */ /* 0x000fc400078e00ff */
[----:B------:R-:W-:Y:S02]  /*4f90*/  HFMA2 R36, -RZ, RZ, 0, 0 ;  /* 0x00000000ff247431 */ /* 0x000fe400000001ff */
[----:B------:R-:W-:Y:S01]  /*4fa0*/  IMAD.SHL.U32 R6, R95, 0x2, RZ ;  /* 0x000000025f067824 */ /* 0x000fe200078e00ff */
[----:B------:R-:W-:Y:S01]  /*4fb0*/  UMOV UR44, 0x400 ;  /* 0x00000400002c7882 */ /* 0x000fe20000000000 */
[----:B------:R-:W2:Y:S01]  /*4fc0*/  LDC.64 R82, c[0x0][0x8b0] ;  /* 0x00022c00ff527b82 */ /* 0x000ea20000000a00 */
[----:B------:R-:W-:Y:S01]  /*4fd0*/  LOP3.LUT R5, R7, 0x180, RZ, 0xc0, !PT ;  /* 0x0000018007057812 */ /* 0x000fe200078ec0ff */
[----:B------:R-:W-:Y:S01]  /*4fe0*/  IMAD.U32 R37, R95, 0x10000, RZ ;  /* 0x000100005f257824 */ /* 0x000fe200078e00ff */
[----:B------:R-:W-:Y:S01]  /*4ff0*/  LOP3.LUT R4, R4, 0xc00, RZ, 0xc0, !PT ;  /* 0x00000c0004047812 */ /* 0x000fe200078ec0ff */
[----:B------:R-:W-:Y:S01]  /*5000*/  IMAD.MOV.U32 R94, RZ, RZ, RZ ;  /* 0x000000ffff5e7224 */ /* 0x000fe200078e00ff */
[----:B------:R-:W-:Y:S01]  /*5010*/  LOP3.LUT R6, R5, 0x20, R6, 0xf8, !PT ;  /* 0x0000002005067812 */ /* 0x000fe200078ef806 */
[----:B------:R-:W-:Y:S01]  /*5020*/  IMAD.SHL.U32 R5, R95, 0x8, RZ ;  /* 0x000000085f057824 */ /* 0x000fe200078e00ff */
[----:B------:R-:W-:Y:S01]  /*5030*/  LOP3.LUT R4, R4, 0x40, R7, 0xf8, !PT ;  /* 0x0000004004047812 */ /* 0x000fe200078ef807 */
[----:B------:R-:W3:Y:S01]  /*5040*/  LDC.64 R80, c[0x0][0x8a8] ;  /* 0x00022a00ff507b82 */ /* 0x000ee20000000a00 */
[----:B------:R-:W-:Y:S01]  /*5050*/  LOP3.LUT R37, R37, 0x600000, RZ, 0xc0, !PT ;  /* 0x0060000025257812 */ /* 0x000fe200078ec0ff */
[----:B------:R-:W-:Y:S01]  /*5060*/  IMAD.MOV.U32 R89, RZ, RZ, RZ ;  /* 0x000000ffff597224 */ /* 0x000fe200078e00ff */
[----:B------:R-:W-:-:S02]  /*5070*/  LOP3.LUT R95, R95, 0x2, RZ, 0xc0, !PT ;  /* 0x000000025f5f7812 */ /* 0x000fc400078ec0ff */
[----:B------:R-:W-:Y:S02]  /*5080*/  CS2R R92, SRZ ;  /* 0x00000000005c7805 */ /* 0x000fe4000001ff00 */
[----:B------:R-:W-:Y:S01]  /*5090*/  LOP3.LUT R5, R6, 0x30, R5, 0x78, !PT ;  /* 0x0000003006057812 */ /* 0x000fe200078e7805 */
[----:B------:R-:W4:Y:S01]  /*50a0*/  LDCU UR57, c[0x0][0x370] ;  /* 0x00006e00ff3977ac */ /* 0x000f220008000800 */
[----:B------:R-:W-:Y:S01]  /*50b0*/  LOP3.LUT R4, R4, 0x200, R7, 0xf8, !PT ;  /* 0x0000020004047812 */ /* 0x000fe200078ef807 */
[----:B------:R-:W-:Y:S01]  /*50c0*/  IMAD.MOV R90, RZ, RZ, -R95 ;  /* 0x000000ffff5a7224 */ /* 0x000fe200078e0a5f */
[----:B------:R-:W-:Y:S01]  /*50d0*/  MOV R91, RZ ;  /* 0x000000ff005b7202 */ /* 0x000fe20000000f00 */
[----:B-1----:R-:W-:Y:S01]  /*50e0*/  ULEA UR44, UR4, UR44, 0x18 ;  /* 0x0000002c042c7291 */ /* 0x002fe2000f8ec0ff */
[----:B------:R-:W-:Y:S01]  /*50f0*/  LOP3.LUT R84, R4, R5, RZ, 0xfc, !PT ;  /* 0x0000000504547212 */ /* 0x000fe200078efcff */
[----:B------:R-:W1:Y:S02]  /*5100*/  LDCU.64 UR62, c[0x0][0x348] ;  /* 0x00006900ff3e77ac */ /* 0x000e640008000a00 */
[----:B------:R-:W-:-:S02]  /*5110*/  UIADD3 UR4, UPT, UPT, UR44, 0x4200, URZ ;  /* 0x000042002c047890 */ /* 0x000fc4000fffe0ff */
[----:B------:R-:W-:-:S03]  /*5120*/  UIADD3 UR5, UPT, UPT, UR44, 0x200, URZ ;  /* 0x000002002c057890 */ /* 0x000fc6000fffe0ff */
[----:B------:R-:W4:Y:S01]  /*5130*/  LDS R0, [UR44+0x130] ;  /* 0x0001302cff007984 */ /* 0x000f220008000800 */
[----:B------:R-:W1:Y:S01]  /*5140*/  LDCU UR43, c[0x0][0xb0c] ;  /* 0x00016180ff2b77ac */ /* 0x000e620008000800 */
[----:B------:R-:W-:Y:S02]  /*5150*/  IMAD.U32 R96, RZ, RZ, UR4 ;  /* 0x00000004ff607e24 */ /* 0x000fe4000f8e00ff */
[----:B------:R-:W-:Y:S01]  /*5160*/  IMAD.U32 R98, RZ, RZ, UR5 ;  /* 0x00000005ff627e24 */ /* 0x000fe2000f8e00ff */
[----:B------:R-:W1:Y:S01]  /*5170*/  LDCU UR39, c[0x0][0xb30] ;  /* 0x00016600ff2777ac */ /* 0x000e620008000800 */
[----:B------:R-:W1:Y:S01]  /*5180*/  LDCU.64 UR46, c[0x0][0x888] ;  /* 0x00011100ff2e77ac */ /* 0x000e620008000a00 */
[----:B------:R-:W1:Y:S01]  /*5190*/  LDCU.64 UR40, c[0x0][0xb28] ;  /* 0x00016500ff2877ac */ /* 0x000e620008000a00 */
[----:B------:R-:W1:Y:S01]  /*51a0*/  LDCU.64 UR60, c[0x0][0x890] ;  /* 0x00011200ff3c77ac */ /* 0x000e620008000a00 */
[----:B------:R-:W1:Y:S01]  /*51b0*/  LDCU.128 UR52, c[0x0][0xb10] ;  /* 0x00016200ff3477ac */ /* 0x000e620008000c00 */
[----:B------:R-:W1:Y:S02]  /*51c0*/  LDCU UR56, c[0x0][0x374] ;  /* 0x00006e80ff3877ac */ /* 0x000e640008000800 */
[----:B-1234-:R-:W-:-:S07]  /*51d0*/  IMAD.IADD R37, R0, 0x1, R37 ;  /* 0x0000000100257824 */ /* 0x01efce00078e0225 */
.L_x_130:
[C---:B------:R-:W-:Y:S02]  /*51e0*/  LEA R3, R89.reuse, UR44, 0x3 ;  /* 0x0000002c59037c11 */ /* 0x040fe4000f8e18ff */
[----:B------:R-:W-:Y:S02]  /*51f0*/  SHF.L.U32 R0, R92, 0x1f, RZ ;  /* 0x0000001f5c007819 */ /* 0x000fe400000006ff */
[----:B------:R-:W-:Y:S02]  /*5200*/  LEA R5, R89, UR44, 0x4 ;  /* 0x0000002c59057c11 */ /* 0x000fe4000f8e20ff */
[----:B-1----:R-:W1:Y:S02]  /*5210*/  SYNCS.PHASECHK.TRANS64.TRYWAIT P0, [R3+URZ+0x80], R0 ;  /* 0x00008000030075a7 */ /* 0x002e6400080011ff */
[----:B-1----:R-:W-:Y:S05]  /*5220*/  @!P0 BRA `(.L_x_89) ;  /* 0x0000004c00688947 */ /* 0x002fea0003800000 */
.L_x_172:
        /* <DEDUP_REMOVED lines=11> */
[----:B------:R-:W-:Y:S01]  /*52e0*/  PLOP3.LUT P0, PT, PT, PT, UP1, 0x80, 0x8 ;  /* 0x000000000008781c */ /* 0x000fe20003f0f018 */
[----:B------:R-:W-:Y:S11]  /*52f0*/  UP2UR UR45, UPR, URZ, 0x2 ;  /* 0x00000002ff2d7883 */ /* 0x000ff60008000000 */
[----:B------:R-:W-:Y:S01]  /*5300*/  @!UPT UIADD3 URZ, UPT, UPT, URZ, URZ, URZ ;  /* 0x000000fffffff290 */ /* 0x000fe2000fffe0ff */
[----:B-1----:R-:W-:Y:S02]  /*5310*/  @P0 SHF.R.U32.HI R0, RZ, 0x10, R5 ;  /* 0x00000010ff000819 */ /* 0x002fe40000011605 */
        /* <DEDUP_REMOVED lines=12> */
[----:B------:R-:W2:Y:S01]  /*53e0*/  LDCU UR12, c[0x0][0xb20] ;  /* 0x00016400ff0c77ac */ /* 0x000ea20008000800 */
[----:B------:R-:W-:Y:S02]  /*53f0*/  UIMAD.WIDE.U32 UR4, UR56, UR55, URZ ;  /* 0x00000037380472a5 */ /* 0x000fe4000f8e00ff */
[----:B------:R-:W-:Y:S02]  /*5400*/  UIMAD.WIDE.U32 UR6, UR57, UR52, URZ ;  /* 0x00000034390672a5 */ /* 0x000fe4000f8e00ff */
[----:B------:R-:W-:Y:S02]  /*5410*/  UISETP.NE.AND UP0, UPT, UR54, 0x1, UPT ;  /* 0x000000013600788c */ /* 0x000fe4000bf05270 */
[----:B------:R-:W-:Y:S02]  /*5420*/  UIMAD.WIDE.U32 UR8, UR37, UR55, URZ ;  /* 0x00000037250872a5 */ /* 0x000fe4000f8e00ff */
[----:B------:R-:W-:Y:S02]  /*5430*/  UIMAD.WIDE.U32 UR10, UR38, UR52, URZ ;  /* 0x00000034260a72a5 */ /* 0x000fe4000f8e00ff */
[----:B------:R-:W-:Y:S02]  /*5440*/  UISETP.NE.AND UP1, UPT, UR43, 0x1, UPT ;  /* 0x000000012b00788c */ /* 0x000fe4000bf25270 */
[----:B------:R-:W-:Y:S01]  /*5450*/  UISETP.NE.AND UP2, UPT, UR42, 0x1, UPT ;  /* 0x000000012a00788c */ /* 0x000fe2000bf45270 */
[----:B------:R-:W-:Y:S02]  /*5460*/  UMOV UR4, UR5 ;  /* 0x0000000500047c82 */ /* 0x000fe40008000000 */
[----:B--2---:R-:W-:Y:S03]  /*5470*/  USHF.R.U32.HI UR5, URZ, UR12, UR4 ;  /* 0x0000000cff057299 */ /* 0x004fe60008011604 */
[----:B------:R-:W-:Y:S02]  /*5480*/  UMOV UR4, UR7 ;  /* 0x0000000700047c82 */ /* 0x000fe40008000000 */
[----:B------:R-:W-:Y:S02]  /*5490*/  USHF.R.U32.HI UR7, URZ, UR53, UR4 ;  /* 0x00000035ff077299 */ /* 0x000fe40008011604 */
[----:B------:R-:W-:Y:S02]  /*54a0*/  USEL UR4, UR56, UR5, !UP0 ;  /* 0x0000000538047287 */ /* 0x000fe4000c000000 */
[----:B------:R-:W-:Y:S01]  /*54b0*/  USEL UR7, UR57, UR7, !UP1 ;  /* 0x0000000739077287 */ /* 0x000fe2000c800000 */
[----:B------:R-:W-:Y:S01]  /*54c0*/  UMOV UR5, UR9 ;  /* 0x0000000900057c82 */ /* 0x000fe20008000000 */
[----:B------:R-:W-:Y:S02]  /*54d0*/  UIMAD.WIDE.U32 UR8, UR4, UR40, URZ ;  /* 0x00000028040872a5 */ /* 0x000fe4000f8e00ff */
[----:B------:R-:W-:Y:S03]  /*54e0*/  USHF.R.U32.HI UR6, URZ, UR12, UR5 ;  /* 0x0000000cff067299 */ /* 0x000fe60008011605 */
[----:B------:R-:W-:Y:S01]  /*54f0*/  UMOV UR5, UR11 ;  /* 0x0000000b00057c82 */ /* 0x000fe20008000000 */
[----:B------:R-:W-:Y:S02]  /*5500*/  UIMAD.WIDE.U32 UR10, UR7, UR40, URZ ;  /* 0x00000028070a72a5 */ /* 0x000fe4000f8e00ff */
[----:B------:R-:W-:Y:S02]  /*5510*/  USHF.R.U32.HI UR12, URZ, UR53, UR5 ;  /* 0x00000035ff0c7299 */ /* 0x000fe40008011605 */
[----:B------:R-:W-:Y:S01]  /*5520*/  USEL UR6, UR37, UR6, !UP0 ;  /* 0x0000000625067287 */ /* 0x000fe2000c000000 */
[----:B------:R-:W-:Y:S02]  /*5530*/  UMOV UR5, UR9 ;  /* 0x0000000900057c82 */ /* 0x000fe40008000000 */
[----:B------:R-:W-:Y:S01]  /*5540*/  UMOV UR10, UR11 ;  /* 0x0000000b000a7c82 */ /* 0x000fe20008000000 */
[----:B------:R-:W-:Y:S02]  /*5550*/  @UP2 USHF.R.U32.HI UR4, URZ, UR41, UR5 ;  /* 0x00000029ff042299 */ /* 0x000fe40008011605 */
[----:B------:R-:W-:Y:S02]  /*5560*/  @UP2 USHF.R.U32.HI UR7, URZ, UR41, UR10 ;  /* 0x00000029ff072299 */ /* 0x000fe4000801160a */
[----:B------:R-:W-:Y:S02]  /*5570*/  UIMAD UR4, UR42, UR4, URZ ;  /* 0x000000042a0472a4 */ /* 0x000fe4000f8e02ff */
        /* <DEDUP_REMOVED lines=8> */
[----:B------:R-:W-:Y:S02]  /*5600*/  USEL UR11, UR6, UR4, !UP2 ;  /* 0x00000004060b7287 */ /* 0x000fe4000d000000 */
[----:B------:R-:W-:Y:S02]  /*5610*/  UIADD3 UR8, UPT, UPT, -UR5, URZ, URZ ;  /* 0x000000ff05087290 */ /* 0x000fe4000fffe1ff */
[----:B------:R-:W-:Y:S01]  /*5620*/  UIADD3 UR10, UPT, UPT, -UR11, URZ, URZ ;  /* 0x000000ff0b0a7290 */ /* 0x000fe2000fffe1ff */
[----:B------:R-:W-:Y:S01]  /*5630*/  @!UP0 UMOV UR4, UR9 ;  /* 0x0000000900048c82 */ /* 0x000fe20008000000 */
[----:B------:R-:W-:Y:S02]  /*5640*/  UIADD3 UR9, UPT, UPT, -UR6, URZ, URZ ;  /* 0x000000ff06097290 */ /* 0x000fe4000fffe1ff */
[----:B------:R-:W-:Y:S02]  /*5650*/  @!UP0 USHF.R.U32.HI UR4, URZ, UR41, UR4 ;  /* 0x00000029ff048299 */ /* 0x000fe40008011604 */
[----:B------:R-:W-:Y:S02]  /*5660*/  UIMAD UR10, UR42, UR10, UR6 ;  /* 0x0000000a2a0a72a4 */ /* 0x000fe4000f8e0206 */
[----:B------:R-:W-:Y:S04]  /*5670*/  @!UP0 USEL UR4, UR5, UR4, !UP2 ;  /* 0x0000000405048287 */ /* 0x000fe8000d000000 */
[----:B------:R-:W-:Y:S02]  /*5680*/  @!UP0 UIMAD UR10, UR7, UR10, UR4 ;  /* 0x0000000a070a82a4 */ /* 0x000fe4000f8e0204 */
[----:B------:R-:W-:Y:S02]  /*5690*/  @!UP0 UIADD3 UR11, UPT, UPT, UR11, -UR4, URZ ;  /* 0x800000040b0b8290 */ /* 0x000fe4000fffe0ff */
[----:B------:R-:W-:Y:S02]  /*56a0*/  UIMAD UR7, UR43, UR8, UR38 ;  /* 0x000000082b0772a4 */ /* 0x000fe4000f8e0226 */
[----:B------:R-:W-:Y:S02]  /*56b0*/  @!UP0 UIMAD UR6, UR11, UR42, UR5 ;  /* 0x0000002a0b0682a4 */ /* 0x000fe4000f8e0205 */
[----:B------:R-:W-:Y:S01]  /*56c0*/  UIMAD UR4, UR54, UR9, UR37 ;  /* 0x00000009360472a4 */ /* 0x000fe2000f8e0225 */
[----:B------:R-:W-:Y:S02]  /*56d0*/  @!UP0 UMOV UR5, UR10 ;  /* 0x0000000a00058c82 */ /* 0x000fe40008000000 */
[----:B------:R-:W-:Y:S02]  /*56e0*/  UIMAD UR38, UR5, UR43, UR7 ;  /* 0x0000002b052672a4 */ /* 0x000fe4000f8e0207 */
[----:B------:R-:W-:Y:S11]  /*56f0*/  UIMAD UR37, UR6, UR54, UR4 ;  /* 0x00000036062572a4 */ /* 0x000ff6000f8e0204 */
[----:B------:R-:W-:Y:S01]  /*5700*/  @!UPT UIADD3 URZ, UPT, UPT, URZ, URZ, URZ ;  /* 0x000000fffffff290 */ /* 0x000fe2000fffe0ff */
.L_x_90:
[----:B------:R-:W-:Y:S01]  /*5710*/  UISETP.NE.AND UP0, UPT, UR39, 0x1, UPT ;  /* 0x000000012700788c */ /* 0x000fe2000bf05270 */
[----:B------:R-:W-:Y:S01]  /*5720*/  IADD3 R89, PT, PT, R89, 0x1, RZ ;  /* 0x0000000159597810 */ /* 0x000fe20007ffe0ff */
[----:B------:R-:W-:Y:S02]  /*5730*/  UIADD3 UR11, UPT, UPT, UR44, 0x200, URZ ;  /* 0x000002002c0b7890 */ /* 0x000fe4000fffe0ff */
[----:B------:R-:W-:Y:S02]  /*5740*/  USHF.L.U32 UR50, UR16, 0x6, URZ ;  /* 0x0000000610327899 */ /* 0x000fe400080006ff */
[----:B------:R-:W-:Y:S05]  /*5750*/  USHF.L.U32 UR49, UR20, 0x8, URZ ;  /* 0x0000000814317899 */ /* 0x000fea00080006ff */
[----:B------:R-:W2:Y:S01]  /*5760*/  @!UP0 LDCU.128 UR12, c[0x0][0xb10] ;  /* 0x00016200ff0c87ac */ /* 0x000ea20008000c00 */
[----:B------:R-:W3:Y:S01]  /*5770*/  @!UP0 LDCU UR5, c[0x0][0xb0c] ;  /* 0x00016180ff0587ac */ /* 0x000ee20008000800 */
[----:B------:R-:W4:Y:S01]  /*5780*/  @!UP0 LDCU UR10, c[0x0][0xb20] ;  /* 0x00016400ff0a87ac */ /* 0x000f220008000800 */
[----:B--2---:R-:W-:Y:S02]  /*5790*/  UIMAD.WIDE.U32 UR8, UR38, UR12, URZ ;  /* 0x0000000c260872a5 */ /* 0x004fe4000f8e00ff */
[----:B------:R-:W-:Y:S02]  /*57a0*/  UIMAD.WIDE.U32 UR6, UR37, UR15, URZ ;  /* 0x0000000f250672a5 */ /* 0x000fe4000f8e00ff */
[----:B------:R-:W-:Y:S03]  /*57b0*/  @!UP0 UISETP.NE.AND UP1, UPT, UR14, 0x1, UPT ;  /* 0x000000010e00888c */ /* 0x000fe6000bf25270 */
[----:B------:R-:W-:Y:S01]  /*57c0*/  @!UP0 UMOV UR4, UR9 ;  /* 0x0000000900048c82 */ /* 0x000fe20008000000 */
[----:B---3--:R-:W-:Y:S02]  /*57d0*/  @!UP0 UISETP.NE.AND UP2, UPT, UR5, 0x1, UPT ;  /* 0x000000010500888c */ /* 0x008fe4000bf45270 */
[----:B------:R-:W-:Y:S01]  /*57e0*/  @!UP0 USHF.R.U32.HI UR4, URZ, UR13, UR4 ;  /* 0x0000000dff048299 */ /* 0x000fe20008011604 */
[----:B------:R-:W-:Y:S02]  /*57f0*/  @!UP0 UMOV UR6, UR7 ;  /* 0x0000000700068c82 */ /* 0x000fe40008000000 */
[----:B----4-:R-:W-:Y:S02]  /*5800*/  @!UP0 USHF.R.U32.HI UR6, URZ, UR10, UR6 ;  /* 0x0000000aff068299 */ /* 0x010fe40008011606 */
[----:B------:R-:W-:Y:S02]  /*5810*/  @!UP0 USEL UR7, UR38, UR4, !UP2 ;  /* 0x0000000426078287 */ /* 0x000fe4000d000000 */
[----:B------:R-:W-:Y:S04]  /*5820*/  @!UP0 USEL UR6, UR37, UR6, !UP1 ;  /* 0x0000000625068287 */ /* 0x000fe8000c800000 */
[----:B------:R-:W-:Y:S02]  /*5830*/  @!UP0 UIADD3 UR4, UPT, UPT, -UR7, UR6, URZ ;  /* 0x0000000607048290 */ /* 0x000fe4000fffe1ff */
[----:B------:R-:W-:Y:S02]  /*5840*/  @!UP0 UIADD3 UR6, UPT, UPT, UR7, -UR6, URZ ;  /* 0x8000000607068290 */ /* 0x000fe4000fffe0ff */
[----:B------:R-:W-:Y:S02]  /*5850*/  @!UP0 UIMAD UR38, UR4, UR5, UR38 ;  /* 0x00000005042682a4 */ /* 0x000fe4000f8e0226 */
[----:B------:R-:W-:Y:S02]  /*5860*/  @!UP0 UIMAD UR37, UR6, UR14, UR37 ;  /* 0x0000000e062582a4 */ /* 0x000fe4000f8e0225 */
[----:B------:R-:W-:Y:S09]  /*5870*/  ULOP3.LUT UP0, URZ, UR11, 0x1b0, URZ, 0xc0, !UPT ;  /* 0x000001b00bff7892 */ /* 0x000ff2000f80c0ff */
[----:B------:R-:W-:Y:S05]  /*5880*/  BRA.U !UP0, `(.L_x_91) ;  /* 0x0000000108407547 */ /* 0x000fea000b800000 */
[----:B------:R-:W2:Y:S01]  /*5890*/  LDCU.64 UR8, c[0x4][0x88] ;  /* 0x01001100ff0877ac */ /* 0x000ea20008000a00 */
[----:B------:R-:W-:Y:S01]  /*58a0*/  MOV R3, 0x0 ;  /* 0x0000000000037802 */ /* 0x000fe20000000f00 */
[----:B------:R-:W-:Y:S02]  /*58b0*/  HFMA2 R12, -RZ, RZ, 0, 5.9604644775390625e-08 ;  /* 0x00000001ff0c7431 */ /* 0x000fe400000001ff */
[----:B------:R-:W-:Y:S02]  /*58c0*/  IMAD.MOV.U32 R8, RZ, RZ, 0x70 ;  /* 0x00000070ff087424 */ /* 0x000fe400078e00ff */
[----:B------:R-:W-:Y:S01]  /*58d0*/  IMAD.MOV.U32 R13, RZ, RZ, RZ ;  /* 0x000000ffff0d7224 */ /* 0x000fe200078e00ff */
[----:B------:R-:W3:Y:S01]  /*58e0*/  LDCU.64 UR6, c[0x4][0x90] ;  /* 0x01001200ff0677ac */ /* 0x000ee20008000a00 */
[----:B------:R-:W4:Y:S01]  /*58f0*/  LDC.64 R2, c[0x4][R3] ;  /* 0x0100000003027b82 */ /* 0x000f220000000a00 */
[----:B------:R-:W1:Y:S01]  /*5900*/  LDCU.64 UR4, c[0x4][0x8] ;  /* 0x01000100ff0477ac */ /* 0x000e620008000a00 */
[----:B--2---:R-:W-:Y:S01]  /*5910*/  MOV R5, UR9 ;  /* 0x0000000900057c02 */ /* 0x004fe20008000f00 */
[----:B------:R-:W-:Y:S01]  /*5920*/  IMAD.U32 R4, RZ, RZ, UR8 ;  /* 0x00000008ff047e24 */ /* 0x000fe2000f8e00ff */
[----:B---3--:R-:W-:Y:S01]  /*5930*/  MOV R7, UR7 ;  /* 0x0000000700077c02 */ /* 0x008fe20008000f00 */
[----:B------:R-:W-:Y:S01]  /*5940*/  IMAD.U32 R6, RZ, RZ, UR6 ;  /* 0x00000006ff067e24 */ /* 0x000fe2000f8e00ff */
[----:B-1----:R-:W-:Y:S01]  /*5950*/  MOV R11, UR5 ;  /* 0x00000005000b7c02 */ /* 0x002fe20008000f00 */
[----:B------:R-:W-:Y:S02]  /*5960*/  IMAD.U32 R10, RZ, RZ, UR4 ;  /* 0x00000004ff0a7e24 */ /* 0x000fe4000f8e00ff */
[----:B------:R-:W-:Y:S07]  /*5970*/  LEPC R20, `(.L_x_91) ;  /* 0x000000001014794e */ /* 0x000fee0000000000 */
[----:B----45:R-:W-:Y:S05]  /*5980*/  CALL.ABS.NOINC R2 ;  /* 0x0000000002007343 */ /* 0x030fea0003c00000 */
.L_x_91:
[----:B------:R-:W-:Y:S01]  /*5990*/  LOP3.LUT P0, RZ, R96, 0x1b0, RZ, 0xc0, !PT ;  /* 0x000001b060ff7812 */ /* 0x000fe2000780c0ff */
[----:B------:R-:W-:Y:S11]  /*59a0*/  BSSY.RECONVERGENT B6, `(.L_x_92) ;  /* 0x0000013000067945 */ /* 0x000ff60003800200 */
[----:B------:R-:W-:Y:S01]  /*59b0*/  @!UPT UIADD3 URZ, UPT, UPT, URZ, URZ, URZ ;  /* 0x000000fffffff290 */ /* 0x000fe2000fffe0ff */
[----:B------:R-:W-:Y:S05]  /*59c0*/  @!P0 BRA `(.L_x_93) ;  /* 0x0000000000408947 */ /* 0x000fea0003800000 */
        /* <DEDUP_REMOVED lines=16> */
.L_x_93:
[----:B------:R-:W-:Y:S05]  /*5ad0*/  BSYNC.RECONVERGENT B6 ;  /* 0x0000000000067941 */ /* 0x000fea0003800200 */
.L_x_92:
[----:B------:R-:W-:Y:S01]  /*5ae0*/  R2UR UR4, R88 ;  /* 0x00000000580472ca */ /* 0x000fe200000e0000 */
[----:B------:R-:W-:Y:S01]  /*5af0*/  UISETP.NE.U32.AND UP0, UPT, UR60, URZ, UPT ;  /* 0x000000ff3c00728c */ /* 0x000fe2000bf05070 */
[----:B------:R-:W-:Y:S02]  /*5b00*/  ISETP.NE.U32.AND P4, PT, R82, RZ, PT ;  /* 0x000000ff5200720c */ /* 0x000fe40003f85070 */
[----:B------:R-:W-:Y:S01]  /*5b10*/  ISETP.NE.U32.AND P2, PT, RZ, UR46, PT ;  /* 0x0000002eff007c0c */ /* 0x000fe2000bf45070 */
[----:B------:R-:W-:Y:S01]  /*5b20*/  UISETP.NE.AND.EX UP1, UPT, UR61, URZ, UPT, UP0 ;  /* 0x000000ff3d00728c */ /* 0x000fe2000bf25300 */
[----:B------:R-:W-:Y:S01]  /*5b30*/  ISETP.NE.AND.EX P4, PT, R83, RZ, PT, P4 ;  /* 0x000000ff5300720c */ /* 0x000fe20003f85340 */
[----:B------:R-:W-:Y:S01]  /*5b40*/  UPLOP3.LUT UP0, UPT, UPT, UPT, UPT, 0x40, 0x4 ;  /* 0x000000000004789c */ /* 0x000fe20003f0e870 */
[----:B------:R-:W-:Y:S05]  /*5b50*/  ISETP.NE.AND.EX P2, PT, RZ, UR47, PT, P2 ;  /* 0x0000002fff007c0c */ /* 0x000fea000bf45320 */
[----:B------:R-:W-:Y:S06]  /*5b60*/  UISETP.NE.AND UP2, UPT, UR4, URZ, UPT ;  /* 0x000000ff0400728c */ /* 0x000fec000bf45270 */
[----:B------:R-:W-:Y:S05]  /*5b70*/  PLOP3.LUT P1, PT, PT, PT, UP2, 0x80, 0x8 ;  /* 0x000000000008781c */ /* 0x000fea0003f2f028 */
[----:B------:R-:W-:Y:S06]  /*5b80*/  @UP2 UPLOP3.LUT UP0, UPT, UPT, UPT, UP1, 0x80, 0x8 ;  /* 0x000000000008289c */ /* 0x000fec0003f0f010 */
[----:B------:R-:W-:Y:S01]  /*5b90*/  PLOP3.LUT P0, PT, PT, PT, UP0, 0x80, 0x8 ;  /* 0x000000000008781c */ /* 0x000fe20003f0f008 */
[----:B------:R-:W-:Y:S01]  /*5ba0*/  @!UPT UIADD3 URZ, UPT, UPT, URZ, URZ, URZ ;  /* 0x000000fffffff290 */ /* 0x000fe2000fffe0ff */
[----:B------:R-:W-:Y:S11]  /*5bb0*/  BRA.U !UP1, `(.L_x_94) ;  /* 0x00000001093c7547 */ /* 0x000ff6000b800000 */
[----:B------:R-:W-:Y:S01]  /*5bc0*/  UISETP.NE.U32.AND UP0, UPT, UR46, URZ, UPT ;  /* 0x000000ff2e00728c */ /* 0x000fe2000bf05070 */
[----:B-1----:R-:W-:Y:S01]  /*5bd0*/  HFMA2 R0, -RZ, RZ, 0, 5.9604644775390625e-08 ;  /* 0x00000001ff007431 */ /* 0x002fe200000001ff */
[----:B------:R-:W1:Y:S01]  /*5be0*/  LDCU.64 UR8, c[0x0][0x358] ;  /* 0x00006b00ff0877ac */ /* 0x000e620008000a00 */
[----:B------:R-:W-:Y:S01]  /*5bf0*/  IMAD.MOV.U32 R85, RZ, RZ, 0x1 ;  /* 0x00000001ff557424 */ /* 0x000fe200078e00ff */
[----:B------:R-:W-:Y:S06]  /*5c00*/  UISETP.NE.AND.EX UP0, UPT, UR47, URZ, UPT, UP0 ;  /* 0x000000ff2f00728c */ /* 0x000fec000bf05300 */
[----:B------:R-:W-:Y:S05]  /*5c10*/  PLOP3.LUT P3, PT, PT, PT, UP0, 0x80, 0x8 ;  /* 0x000000000008781c */ /* 0x000fea0003f6f008 */
[----:B------:R-:W2:Y:S01]  /*5c20*/  @UP0 LDCU.64 UR4, c[0x0][0x888] ;  /* 0x00011100ff0407ac */ /* 0x000ea20008000a00 */
[----:B------:R-:W-:Y:S07]  /*5c30*/  @UP0 UIMAD UR6, UR36, UR60, URZ ;  /* 0x0000003c240602a4 */ /* 0x000fee000f8e02ff */
[----:B------:R-:W-:Y:S01]  /*5c40*/  @!P3 PRMT R85, R0, 0x7610, R85 ;  /* 0x000076100055b816 */ /* 0x000fe20000000055 */
[----:B--2---:R-:W-:Y:S06]  /*5c50*/  @UP0 UIMAD.WIDE UR4, UR6, 0x4, UR4 ;  /* 0x00000004060408a5 */ /* 0x004fec000f8e0204 */
[----:B------:R-:W-:Y:S01]  /*5c60*/  IMAD.U32 R2, RZ, RZ, UR4 ;  /* 0x00000004ff027e24 */ /* 0x000fe2000f8e00ff */
[----:B------:R-:W-:Y:S04]  /*5c70*/  MOV R3, UR5 ;  /* 0x0000000500037c02 */ /* 0x000fe80008000f00 */
[----:B------:R-:W2:Y:S01]  /*5c80*/  @!UP0 LDCU UR4, c[0x0][0x880] ;  /* 0x00011000ff0487ac */ /* 0x000ea20008000800 */
[----:B-1---5:R3:W5:Y:S02]  /*5c90*/  @P3 LDG.E R41, desc[UR8][R2.64] ;  /* 0x0000000802293981 */ /* 0x022764000c1e1900 */
[----:B--23--:R-:W-:Y:S02]  /*5ca0*/  @!P3 IMAD.U32 R41, RZ, RZ, UR4 ;  /* 0x00000004ff29be24 */ /* 0x00cfe4000f8e00ff */
.L_x_94:
[----:B------:R-:W-:Y:S05]  /*5cb0*/  @!P4 BRA `(.L_x_95) ;  /* 0x000000000024c947 */ /* 0x000fea0003800000 */
[----:B------:R-:W-:Y:S01]  /*5cc0*/  ISETP.NE.U32.AND P3, PT, R80, RZ, PT ;  /* 0x000000ff5000720c */ /* 0x000fe20003f65070 */
[----:B------:R-:W2:Y:S03]  /*5cd0*/  LDCU.64 UR4, c[0x0][0x358] ;  /* 0x00006b00ff0477ac */ /* 0x000ea60008000a00 */
[----:B------:R-:W-:Y:S11]  /*5ce0*/  ISETP.NE.AND.EX P3, PT, R81, RZ, PT, P3 ;  /* 0x000000ff5100720c */ /* 0x000ff60003f65330 */
[----:B------:R-:W-:Y:S02]  /*5cf0*/  @!UPT UIADD3 URZ, UPT, UPT, URZ, URZ, URZ ;  /* 0x000000fffffff290 */ /* 0x000fe4000fffe0ff */
[----:B------:R-:W3:Y:S01]  /*5d00*/  @P3 LDC.64 R2, c[0x0][0x8a8] ;  /* 0x00022a00ff023b82 */ /* 0x000ee20000000a00 */
[----:B-1----:R-:W-:Y:S04]  /*5d10*/  @P3 IMAD R0, R82, UR36, RZ ;  /* 0x0000002452003c24 */ /* 0x002fe8000f8e02ff */
[----:B---3--:R-:W-:Y:S05]  /*5d20*/  @P3 IMAD.WIDE R2, R0, 0x4, R2 ;  /* 0x0000000400023825 */ /* 0x008fea00078e0202 */
[----:B--2--5:R2:W5:Y:S02]  /*5d30*/  @P3 LDG.E R38, desc[UR4][R2.64] ;  /* 0x0000000402263981 */ /* 0x024564000c1e1900 */
[----:B--2---:R-:W3:Y:S02]  /*5d40*/  @!P3 LDC R38, c[0x0][0x8a0] ;  /* 0x00022800ff26bb82 */ /* 0x004ee40000000800 */
.L_x_95:
[----:B-----5:R-:W-:Y:S01]  /*5d50*/  FSETP.NEU.AND P4, PT, R41, RZ, PT ;  /* 0x000000ff2900720b */ /* 0x020fe20003f8d000 */
[----:B------:R-:W-:Y:S01]  /*5d60*/  BSSY B1, `(.L_x_96) ;  /* 0x0000042000017945 */ /* 0x000fe20003800000 */
[----:B------:R-:W-:Y:S01]  /*5d70*/  SEL R6, RZ, 0xffffffff, P2 ;  /* 0xffffffffff067807 */ /* 0x000fe20001000000 */
[----:B------:R-:W-:Y:S01]  /*5d80*/  IMAD.MOV.U32 R100, RZ, RZ, 0x1 ;  /* 0x00000001ff647424 */ /* 0x000fe200078e00ff */
[----:B------:R-:W-:Y:S02]  /*5d90*/  LOP3.LUT P3, RZ, R85, 0xff, RZ, 0xc0, !PT ;  /* 0x000000ff55ff7812 */ /* 0x000fe4000786c0ff */
[----:B------:R-:W-:Y:S02]  /*5da0*/  CS2R R78, SRZ ;  /* 0x00000000004e7805 */ /* 0x000fe4000001ff00 */
[----:B------:R-:W-:Y:S02]  /*5db0*/  @P1 SEL R3, RZ, 0xffffffff, P4 ;  /* 0xffffffffff031807 */ /* 0x000fe40002000000 */
[----:B------:R-:W-:Y:S02]  /*5dc0*/  CS2R R76, SRZ ;  /* 0x00000000004c7805 */ /* 0x000fe4000001ff00 */
[----:B------:R-:W-:Y:S02]  /*5dd0*/  LEA R2, R93, UR44, 0x3 ;  /* 0x0000002c5d027c11 */ /* 0x000fe4000f8e18ff */
[----:B------:R-:W-:Y:S02]  /*5de0*/  CS2R R74, SRZ ;  /* 0x00000000004a7805 */ /* 0x000fe4000001ff00 */
[----:B------:R-:W-:Y:S02]  /*5df0*/  @P0 SEL R3, R6, R3, !P3 ;  /* 0x0000000306030207 */ /* 0x000fe40005800000 */
[----:B------:R-:W-:Y:S02]  /*5e00*/  CS2R R72, SRZ ;  /* 0x0000000000487805 */ /* 0x000fe4000001ff00 */
[----:B------:R-:W-:Y:S02]  /*5e10*/  LEA R71, R36, UR44, 0x3 ;  /* 0x0000002c24477c11 */ /* 0x000fe4000f8e18ff */
[----:B------:R-:W-:Y:S02]  /*5e20*/  @P1 LOP3.LUT R3, R3, 0x1, RZ, 0xc0, !PT ;  /* 0x0000000103031812 */ /* 0x000fe400078ec0ff */
[----:B------:R-:W-:Y:S02]  /*5e30*/  SHF.L.U32 R4, R94, 0x1f, RZ ;  /* 0x0000001f5e047819 */ /* 0x000fe400000006ff */
[----:B------:R-:W-:Y:S02]  /*5e40*/  ISETP.NE.U32.OR P6, PT, R3, 0x1, !P1 ;  /* 0x000000010300780c */ /* 0x000fe40004fc5470 */
[----:B------:R-:W-:Y:S02]  /*5e50*/  PLOP3.LUT P2, PT, PT, PT, UP1, 0x80, 0x8 ;  /* 0x000000000008781c */ /* 0x000fe40003f4f018 */
[----:B------:R-:W-:Y:S02]  /*5e60*/  LEA.HI R39, R36, R36, RZ, 0x1 ;  /* 0x0000002424277211 */ /* 0x000fe400078f08ff */
[----:B------:R-:W-:Y:S02]  /*5e70*/  SEL R3, RZ, 0xffffffff, P4 ;  /* 0xffffffffff037807 */ /* 0x000fe40002000000 */
[----:B------:R-:W-:Y:S01]  /*5e80*/  P2R R102, PR, RZ, 0x40 ;  /* 0x00000040ff667803 */ /* 0x000fe20000000000 */
[C---:B-1----:R-:W-:Y:S01]  /*5e90*/  IMAD.SHL.U32 R0, R39.reuse, 0x80, RZ ;  /* 0x0000008027007824 */ /* 0x042fe200078e00ff */
[----:B------:R-:W-:Y:S03]  /*5ea0*/  LOP3.LUT R39, R39, 0xffe, RZ, 0xc0, !PT ;  /* 0x00000ffe27277812 */ /* 0x000fe600078ec0ff */
[----:B------:R-:W-:Y:S02]  /*5eb0*/  @P6 SHF.L.U32 R5, R91, 0x1f, RZ ;  /* 0x0000001f5b056819 */ /* 0x000fe400000006ff */
[----:B------:R-:W-:Y:S01]  /*5ec0*/  @P2 SEL R3, R6, R3, !P3 ;  /* 0x0000000306032207 */ /* 0x000fe20005800000 */
[----:B------:R-:W-:Y:S01]  /*5ed0*/  IMAD.IADD R39, R36, 0x1, -R39 ;  /* 0x0000000124277824 */ /* 0x000fe200078e0a27 */
[----:B------:R-:W1:Y:S01]  /*5ee0*/  @P6 SYNCS.PHASECHK.TRANS64.TRYWAIT P1, [R2+URZ+0x30], R5 ;  /* 0x00003005020065a7 */ /* 0x000e6200080211ff */
[----:B------:R-:W-:Y:S02]  /*5ef0*/  LOP3.LUT R0, R0, 0xffffff00, RZ, 0xc0, !PT ;  /* 0xffffff0000007812 */ /* 0x000fe400078ec0ff */
[----:B------:R-:W-:Y:S03]  /*5f00*/  LOP3.LUT R3, R3, 0x1, RZ, 0xc0, !PT ;  /* 0x0000000103037812 */ /* 0x000fe600078ec0ff */
[----:B------:R-:W-:Y:S01]  /*5f10*/  IMAD.IADD R0, R37, 0x1, R0 ;  /* 0x0000000125007824 */ /* 0x000fe200078e0200 */
[----:B------:R-:W-:Y:S03]  /*5f20*/  ISETP.NE.U32.AND P5, PT, R3, 0x1, PT ;  /* 0x000000010300780c */ /* 0x000fe60003fa5070 */
[----:B------:R-:W-:Y:S01]  /*5f30*/  IMAD R39, R39, 0x100000, R0 ;  /* 0x0010000027277824 */ /* 0x000fe200078e0200 */
[----:B------:R-:W-:Y:S01]  /*5f40*/  P2R R101, PR, RZ, 0x20 ;  /* 0x00000020ff657803 */ /* 0x000fe20000000000 */
[----:B------:R2:W4:Y:S01]  /*5f50*/  SYNCS.PHASECHK.TRANS64.TRYWAIT P0, [R71+URZ+0xa0], R4 ;  /* 0x0000a004470075a7 */ /* 0x00052200080011ff */
[----:B-1----:R-:W-:Y:S01]  /*5f60*/  @P6 SEL R100, RZ, 0x1, !P1 ;  /* 0x00000001ff646807 */ /* 0x002fe20004800000 */
[----:B--2---:R-:W-:Y:S06]  /*5f70*/  @!P6 BRA `(.L_x_97) ;  /* 0x000000000080e947 */ /* 0x004fec0003800000 */
[----:B------:R-:W-:Y:S01]  /*5f80*/  @P5 IMAD R6, R93, 0x1000, R84 ;  /* 0x000010005d065824 */ /* 0x000fe200078e0254 */
[----:B------:R-:W1:Y:S01]  /*5f90*/  S2R R0, SR_CgaCtaId ;  /* 0x0000000000007919 */ /* 0x000e620000008800 */
[----:B------:R-:W-:Y:S01]  /*5fa0*/  ISETP.NE.AND P1, PT, R100, RZ, PT ;  /* 0x000000ff6400720c */ /* 0x000fe20003f25270 */
[----:B------:R-:W-:Y:S01]  /*5fb0*/  BSSY B0, `(.L_x_98) ;  /* 0x000000b000007945 */ /* 0x000fe20003800000 */
[----:B------:R-:W-:Y:S01]  /*5fc0*/  @P5 VIADD R5, R6, UR44 ;  /* 0x0000002c06055c36 */ /* 0x000fe20008000000 */
[----:B------:R-:W-:Y:S02]  /*5fd0*/  CS2R R74, SRZ ;  /* 0x00000000004a7805 */ /* 0x000fe4000001ff00 */
[----:B------:R-:W-:Y:S02]  /*5fe0*/  CS2R R72, SRZ ;  /* 0x0000000000487805 */ /* 0x000fe4000001ff00 */
[----:B------:R-:W-:Y:S01]  /*5ff0*/  CS2R R78, SRZ ;  /* 0x00000000004e7805 */ /* 0x000fe2000001ff00 */
[----:B------:R-:W-:Y:S01]  /*6000*/  @P5 IMAD R5, R95, -0x10, R5 ;  /* 0xfffffff05f055824 */ /* 0x000fe200078e0205 */
[----:B------:R-:W-:Y:S04]  /*6010*/  CS2R R76, SRZ ;  /* 0x00000000004c7805 */ /* 0x000fe8000001ff00 */
[----:B------:R-:W-:Y:S05]  /*6020*/  @P1 BRA `(.L_x_99) ;  /* 0x00000000000c1947 */ /* 0x000fea0003800000 */
[----:B------:R-:W-:Y:S04]  /*6030*/  SHF.L.U32 R3, R91, 0x1f, RZ ;  /* 0x0000001f5b037819 */ /* 0x000fe800000006ff */
[----:B------:R-:W2:Y:S02]  /*6040*/  SYNCS.PHASECHK.TRANS64.TRYWAIT P1, [R2+URZ+0x30], R3 ;  /* 0x00003003020075a7 */ /* 0x000ea400080211ff */
[----:B--2---:R-:W-:Y:S05]  /*6050*/  @!P1 BRA `(.L_x_100) ;  /* 0x0000003c00f09947 */ /* 0x004fea0003800000 */
.L_x_99:
[----:B------:R-:W-:Y:S05]  /*6060*/  BSYNC B0 ;  /* 0x0000000000007941 */ /* 0x000fea0003800000 */
.L_x_98:
[----:B------:R-:W-:Y:S01]  /*6070*/  ISETP.NE.AND P1, PT, R101, RZ, PT ;  /* 0x000000ff6500720c */ /* 0x000fe20003f25270 */
[----:B--2---:R-:W-:Y:S02]  /*6080*/  VIADD R3, R2, 0x50 ;  /* 0x0000005002037836 */ /* 0x004fe40000000000 */
[----:B------:R-:W-:Y:S03]  /*6090*/  VIADD R93, R93, 0x1 ;  /* 0x000000015d5d7836 */ /* 0x000fe60000000000 */
[----:B-1----:R-:W-:Y:S07]  /*60a0*/  PRMT R0, R0, 0x654, R3 ;  /* 0x0000065400007816 */ /* 0x002fee0000000003 */
[----:B------:R1:W2:Y:S04]  /*60b0*/  @P1 LDS.128 R72, [R6+UR44+0x200] ;  /* 0x0002002c06481984 */ /* 0x0002a80008000c00 */
[----:B------:R1:W1:Y:S01]  /*60c0*/  @P1 LDS.128 R76, [R5+0x210] ;  /* 0x00021000054c1984 */ /* 0x0002620000000c00 */
[C---:B------:R-:W-:Y:S01]  /*60d0*/  ISETP.NE.AND P1, PT, R93.reuse, 0x4, PT ;  /* 0x000000045d00780c */ /* 0x040fe20003f25270 */
[----:B------:R-:W-:Y:S01]  /*60e0*/  @!PT LDS RZ, [RZ] ;  /* 0x00000000fffff984 */ /* 0x000fe20000000800 */
[----:B------:R-:W-:Y:S01]  /*60f0*/  @!PT LDS RZ, [RZ] ;  /* 0x00000000fffff984 */ /* 0x000fe20000000800 */
[----:B------:R-:W-:Y:S01]  /*6100*/  @!PT LDS RZ, [RZ] ;  /* 0x00000000fffff984 */ /* 0x000fe20000000800 */
[----:B------:R-:W-:Y:S01]  /*6110*/  @!PT LDS RZ, [RZ] ;  /* 0x00000000fffff984 */ /* 0x000fe20000000800 */
[----:B------:R5:W-:Y:S06]  /*6120*/  MEMBAR.ALL.CTA ;  /* 0x0000000000007992 */ /* 0x000bec0000008000 */
[----:B-----5:R-:W5:Y:S01]  /*6130*/  FENCE.VIEW.ASYNC.S ;  /* 0x00000000000073c6 */ /* 0x020f620000000000 */
[----:B------:R-:W-:Y:S01]  /*6140*/  SEL R93, R93, RZ, P1 ;  /* 0x000000ff5d5d7207 */ /* 0x000fe20000800000 */
[----:B-----5:R5:W-:Y:S02]  /*6150*/  SYNCS.ARRIVE.TRANS64.RED.A1T0 RZ, [R0+URZ], RZ ;  /* 0x000000ff00ff79a7 */ /* 0x020be400081004ff */
[----:B-----5:R-:W-:Y:S04]  /*6160*/  SEL R0, RZ, 0x1, P1 ;  /* 0x00000001ff007807 */ /* 0x020fe80000800000 */
[----:B--2---:R-:W-:Y:S02]  /*6170*/  LOP3.LUT R91, R91, R0, RZ, 0x3c, !PT ;  /* 0x000000005b5b7212 */ /* 0x004fe400078e3cff */
.L_x_97:
[----:B------:R-:W-:Y:S05]  /*6180*/  BSYNC B1 ;  /* 0x0000000000017941 */ /* 0x000fea0003800000 */
.L_x_96:
[----:B------:R-:W-:Y:S04]  /*6190*/  SHF.R.U32.HI R3, RZ, 0x15, R39 ;  /* 0x00000015ff037819 */ /* 0x000fe80000011627 */
[----:B------:R-:W-:Y:S01]  /*61a0*/  LOP3.LUT P1, RZ, R3, 0x3, R86, 0x48, !PT ;  /* 0x0000000303ff7812 */ /* 0x000fe20007824856 */
[----:B------:R-:W-:Y:S01]  /*61b0*/  @!UPT UIADD3 URZ, UPT, UPT, URZ, URZ, URZ ;  /* 0x000000fffffff290 */ /* 0x000fe2000fffe0ff */
[----:B----4-:R-:W-:Y:S11]  /*61c0*/  @P0 BRA `(.L_x_101) ;  /* 0x0000000000080947 */ /* 0x010ff60003800000 */
[----:B------:R-:W2:Y:S02]  /*61d0*/  SYNCS.PHASECHK.TRANS64.TRYWAIT P0, [R71+URZ+0xa0], R4 ;  /* 0x0000a004470075a7 */ /* 0x000ea400080011ff */
[----:B--2---:R-:W-:Y:S05]  /*61e0*/  @!P0 BRA `(.L_x_102) ;  /* 0x0000003c00a08947 */ /* 0x004fea0003800000 */
.L_x_101:
[----:B------:R-:W-:Y:S05]  /*61f0*/  @!P1 BRA `(.L_x_103) ;  /* 0x0000000000409947 */ /* 0x000fea0003800000 */
[----:B------:R-:W1:Y:S01]  /*6200*/  LDCU.64 UR8, c[0x4][0x78] ;  /* 0x01000f00ff0877ac */ /* 0x000e620008000a00 */
[----:B------:R-:W-:Y:S01]  /*6210*/  MOV R3, 0x0 ;  /* 0x0000000000037802 */ /* 0x000fe20000000f00 */
[----:B------:R-:W-:Y:S02]  /*6220*/  HFMA2 R12, -RZ, RZ, 0, 5.9604644775390625e-08 ;  /* 0x00000001ff0c7431 */ /* 0x000fe400000001ff */
[----:B------:R-:W-:Y:S02]  /*6230*/  IMAD.MOV.U32 R8, RZ, RZ, 0x192 ;  /* 0x00000192ff087424 */ /* 0x000fe400078e00ff */
[----:B------:R-:W-:Y:S01]  /*6240*/  IMAD.MOV.U32 R13, RZ, RZ, RZ ;  /* 0x000000ffff0d7224 */ /* 0x000fe200078e00ff */
[----:B------:R-:W4:Y:S01]  /*6250*/  LDCU.64 UR6, c[0x4][0x80] ;  /* 0x01001000ff0677ac */ /* 0x000f220008000a00 */
[----:B------:R-:W3:Y:S01]  /*6260*/  LDC.64 R2, c[0x4][R3] ;  /* 0x0100000003027b82 */ /* 0x000ee20000000a00 */
[----:B------:R-:W5:Y:S01]  /*6270*/  LDCU.64 UR4, c[0x4][0x18] ;  /* 0x01000300ff0477ac */ /* 0x000f620008000a00 */
[----:B-1----:R-:W-:Y:S01]  /*6280*/  MOV R5, UR9 ;  /* 0x0000000900057c02 */ /* 0x002fe20008000f00 */
[----:B--2---:R-:W-:Y:S01]  /*6290*/  IMAD.U32 R4, RZ, RZ, UR8 ;  /* 0x00000008ff047e24 */ /* 0x004fe2000f8e00ff */
[----:B----4-:R-:W-:Y:S01]  /*62a0*/  MOV R7, UR7 ;  /* 0x0000000700077c02 */ /* 0x010fe20008000f00 */
[----:B------:R-:W-:Y:S01]  /*62b0*/  IMAD.U32 R6, RZ, RZ, UR6 ;  /* 0x00000006ff067e24 */ /* 0x000fe2000f8e00ff */
[----:B-----5:R-:W-:Y:S01]  /*62c0*/  MOV R11, UR5 ;  /* 0x00000005000b7c02 */ /* 0x020fe20008000f00 */
[----:B------:R-:W-:Y:S02]  /*62d0*/  IMAD.U32 R10, RZ, RZ, UR4 ;  /* 0x00000004ff0a7e24 */ /* 0x000fe4000f8e00ff */
[----:B------:R-:W-:Y:S07]  /*62e0*/  LEPC R20, `(.L_x_103) ;  /* 0x000000001014794e */ /* 0x000fee0000000000 */
[----:B---3--:R-:W-:Y:S05]  /*62f0*/  CALL.ABS.NOINC R2 ;  /* 0x0000000002007343 */ /* 0x008fea0003c00000 */
.L_x_103:
[-C--:B------:R-:W-:Y:S01]  /*6300*/  F2FP.F16.E5M2.UNPACK_B R42, R72.reuse ;  /* 0x00000048ff2a723e */ /* 0x080fe200020004ff */
[----:B------:R-:W-:Y:S05]  /*6310*/  WARPSYNC.ALL ;  /* 0x0000000000007948 */ /* 0x000fea0003800000 */
[----:B------:R-:W-:Y:S01]  /*6320*/  R2UR UR4, R39 ;  /* 0x00000000270472ca */ /* 0x000fe200000e0000 */
[--C-:B------:R-:W-:Y:S01]  /*6330*/  HADD2.F32 R40, -RZ, R42.reuse.H0_H0 ;  /* 0x2000002aff287230 */ /* 0x100fe20000004100 */
[----:B------:R-:W-:Y:S01]  /*6340*/  F2FP.F16.E5M2.UNPACK_B R43, R72.H1 ;  /* 0x00000048ff2b723e */ /* 0x000fe200030004ff */
[----:B------:R-:W-:Y:S01]  /*6350*/  HADD2.F32 R42, -RZ, R42.H1_H1 ;  /* 0x3000002aff2a7230 */ /* 0x000fe20000004100 */
[-C--:B------:R-:W-:Y:S01]  /*6360*/  F2FP.F16.E5M2.UNPACK_B R45, R73.reuse ;  /* 0x00000049ff2d723e */ /* 0x080fe200020004ff */
[----:B------:R-:W-:Y:S01]  /*6370*/  BSSY.RECONVERGENT B0, `(.L_x_104) ;  /* 0x0000099000007945 */ /* 0x000fe20003800200 */
[----:B------:R-:W-:Y:S01]  /*6380*/  F2FP.F16.E5M2.UNPACK_B R47, R73.H1 ;  /* 0x00000049ff2f723e */ /* 0x000fe200030004ff */
[--C-:B------:R-:W-:Y:S01]  /*6390*/  HADD2.F32 R44, -RZ, R43.reuse.H0_H0 ;  /* 0x2000002bff2c7230 */ /* 0x100fe20000004100 */
[-C--:B------:R-:W-:Y:S01]  /*63a0*/  F2FP.F16.E5M2.UNPACK_B R49, R74.reuse ;  /* 0x0000004aff31723e */ /* 0x080fe200020004ff */
[----:B------:R-:W-:Y:S01]  /*63b0*/  HADD2.F32 R46, -RZ, R43.H1_H1 ;  /* 0x3000002bff2e7230 */ /* 0x000fe20000004100 */
[----:B------:R-:W-:Y:S01]  /*63c0*/  F2FP.F16.E5M2.UNPACK_B R51, R74.H1 ;  /* 0x0000004aff33723e */ /* 0x000fe200030004ff */
[--C-:B------:R-:W-:Y:S01]  /*63d0*/  HADD2.F32 R43, -RZ, R45.reuse.H0_H0 ;  /* 0x2000002dff2b7230 */ /* 0x100fe20000004100 */
[-C--:B------:R-:W-:Y:S01]  /*63e0*/  F2FP.F16.E5M2.UNPACK_B R53, R75.reuse ;  /* 0x0000004bff35723e */ /* 0x080fe200020004ff */
[----:B-12---:R-:W-:Y:S01]  /*63f0*/  LDTM.16dp32bit_t0_t15.x32 R4, tmem[UR4] ;  /* 0x00000004000479ee */ /* 0x006fe20008a80000 */
[----:B------:R-:W3:Y:S01]  /*6400*/  LDTM.16dp32bit_t16_t31.x32 R4, tmem[UR4+0x20] ;  /* 0x00002004000479ee */ /* 0x000ee20008aa0000 */
[----:B------:R-:W-:Y:S01]  /*6410*/  IADD3 R112, PT, PT, R84, UR44, RZ ;  /* 0x0000002c54707c10 */ /* 0x000fe2000fffe0ff */
[----:B------:R-:W-:Y:S01]  /*6420*/  HADD2.F32 R48, -RZ, R45.H1_H1 ;  /* 0x3000002dff307230 */ /* 0x000fe20000004100 */
[----:B------:R-:W-:Y:S01]  /*6430*/  SHF.L.U32 R103, R90, 0x4, RZ ;  /* 0x000000045a677819 */ /* 0x000fe200000006ff */
[----:B------:R-:W-:Y:S01]  /*6440*/  HADD2.F32 R52, -RZ, R49.H1_H1 ;  /* 0x30000031ff347230 */ /* 0x000fe20000004100 */
[----:B------:R-:W-:Y:S01]  /*6450*/  F2FP.F16.E5M2.UNPACK_B R55, R75.H1 ;  /* 0x0000004bff37723e */ /* 0x000fe200030004ff */
[----:B------:R-:W-:Y:S01]  /*6460*/  HADD2.F32 R56, -RZ, R53.H1_H1 ;  /* 0x30000035ff387230 */ /* 0x000fe20000004100 */
[-C--:B------:R-:W-:Y:S01]  /*6470*/  F2FP.F16.E5M2.UNPACK_B R57, R76.reuse ;  /* 0x0000004cff39723e */ /* 0x080fe200020004ff */
[--C-:B------:R-:W-:Y:S01]  /*6480*/  HADD2.F32 R45, -RZ, R47.reuse.H0_H0 ;  /* 0x2000002fff2d7230 */ /* 0x100fe20000004100 */
[----:B------:R-:W-:Y:S01]  /*6490*/  F2FP.F16.E5M2.UNPACK_B R59, R76.H1 ;  /* 0x0000004cff3b723e */ /* 0x000fe200030004ff */
[----:B------:R-:W-:Y:S01]  /*64a0*/  HADD2.F32 R50, -RZ, R47.H1_H1 ;  /* 0x3000002fff327230 */ /* 0x000fe20000004100 */
[-C--:B------:R-:W-:Y:S01]  /*64b0*/  F2FP.F16.E5M2.UNPACK_B R61, R77.reuse ;  /* 0x0000004dff3d723e */ /* 0x080fe200020004ff */
[----:B------:R-:W-:Y:S01]  /*64c0*/  HADD2.F32 R47, -RZ, R49.H0_H0 ;  /* 0x20000031ff2f7230 */ /* 0x000fe20000004100 */
[----:B------:R-:W-:Y:S01]  /*64d0*/  F2FP.F16.E5M2.UNPACK_B R63, R77.H1 ;  /* 0x0000004dff3f723e */ /* 0x000fe200030004ff */
[----:B------:R-:W-:Y:S01]  /*64e0*/  HADD2.F32 R60, -RZ, R57.H1_H1 ;  /* 0x30000039ff3c7230 */ /* 0x000fe20000004100 */
[-C--:B------:R-:W-:Y:S01]  /*64f0*/  F2FP.F16.E5M2.UNPACK_B R65, R78.reuse ;  /* 0x0000004eff41723e */ /* 0x080fe200020004ff */
[----:B------:R-:W-:Y:S01]  /*6500*/  HADD2.F32 R64, -RZ, R61.H1_H1 ;  /* 0x3000003dff407230 */ /* 0x000fe20000004100 */
[----:B------:R-:W-:Y:S01]  /*6510*/  F2FP.F16.E5M2.UNPACK_B R67, R78.H1 ;  /* 0x0000004eff43723e */ /* 0x000fe200030004ff */
[----:B------:R-:W-:Y:S01]  /*6520*/  HADD2.F32 R49, -RZ, R51.H0_H0 ;  /* 0x20000033ff317230 */ /* 0x000fe20000004100 */
[----:B------:R-:W-:Y:S01]  /*6530*/  ISETP.NE.AND P0, PT, R97, RZ, PT ;  /* 0x000000ff6100720c */ /* 0x000fe20003f05270 */
[----:B------:R-:W-:Y:S01]  /*6540*/  HADD2.F32 R68, -RZ, R65.H1_H1 ;  /* 0x30000041ff447230 */ /* 0x000fe20000004100 */
[----:B------:R-:W-:Y:S01]  /*6550*/  ISETP.NE.AND P6, PT, R102, RZ, PT ;  /* 0x000000ff6600720c */ /* 0x000fe20003fc5270 */
[----:B------:R-:W-:Y:S02]  /*6560*/  HADD2.F32 R54, -RZ, R51.H1_H1 ;  /* 0x30000033ff367230 */ /* 0x000fe40000004100 */
[C---:B---3--:R-:W-:Y:S01]  /*6570*/  FMUL R0, R38.reuse, R4 ;  /* 0x0000000426007220 */ /* 0x048fe20000400000 */
[C---:B------:R-:W-:Y:S01]  /*6580*/  FMUL R2, R38.reuse, R5 ;  /* 0x0000000526027220 */ /* 0x040fe20000400000 */
[C---:B------:R-:W-:Y:S01]  /*6590*/  FMUL R4, R38.reuse, R8 ;  /* 0x0000000826047220 */ /* 0x040fe20000400000 */
[C---:B------:R-:W-:Y:S01]  /*65a0*/  FMUL R5, R38.reuse, R9 ;  /* 0x0000000926057220 */ /* 0x040fe20000400000 */
[C---:B------:R-:W-:Y:S01]  /*65b0*/  FFMA R0, R41.reuse, R40, R0 ;  /* 0x0000002829007223 */ /* 0x040fe20000000000 */
[C---:B------:R-:W-:Y:S01]  /*65c0*/  FFMA R2, R41.reuse, R42, R2 ;  /* 0x0000002a29027223 */ /* 0x040fe20000000002 */
[C---:B------:R-:W-:Y:S01]  /*65d0*/  FMUL R8, R38.reuse, R12 ;  /* 0x0000000c26087220 */ /* 0x040fe20000400000 */
[C---:B------:R-:W-:Y:S01]  /*65e0*/  FMUL R9, R38.reuse, R13 ;  /* 0x0000000d26097220 */ /* 0x040fe20000400000 */
[----:B------:R-:W-:Y:S02]  /*65f0*/  HADD2.F32 R51, -RZ, R53.H0_H0 ;  /* 0x20000035ff337230 */ /* 0x000fe40000004100 */
[C---:B------:R-:W-:Y:S01]  /*6600*/  FMUL R12, R38.reuse, R16 ;  /* 0x00000010260c7220 */ /* 0x040fe20000400000 */
        /* <DEDUP_REMOVED lines=13> */
[C---:B------:R-:W-:Y:S01]  /*66e0*/  FFMA R3, R41.reuse, R44, R3 ;  /* 0x0000002c29037223 */ /* 0x040fe20000000003 */
[----:B------:R-:W-:Y:S01]  /*66f0*/  F2FP.F16.E5M2.UNPACK_B R40, R79 ;  /* 0x0000004fff28723e */ /* 0x000fe200020004ff */
[C---:B------:R-:W-:Y:S01]  /*6700*/  FFMA R7, R41.reuse, R46, R7 ;  /* 0x0000002e29077223 */ /* 0x040fe20000000007 */
[C---:B------:R-:W-:Y:S01]  /*6710*/  FFMA R4, R41.reuse, R43, R4 ;  /* 0x0000002b29047223 */ /* 0x040fe20000000004 */
[----:B------:R-:W-:Y:S01]  /*6720*/  F2FP.F16.E5M2.UNPACK_B R42, R79.H1 ;  /* 0x0000004fff2a723e */ /* 0x000fe200030004ff */
[C---:B------:R-:W-:Y:S01]  /*6730*/  FFMA R5, R41.reuse, R48, R5 ;  /* 0x0000003029057223 */ /* 0x040fe20000000005 */
[----:B------:R-:W-:Y:S01]  /*6740*/  FFMA R6, R41, R45, R6 ;  /* 0x0000002d29067223 */ /* 0x000fe20000000006 */
[----:B------:R-:W-:Y:S01]  /*6750*/  F2FP.SATFINITE.E5M2.F32.PACK_AB_MERGE_C R99, R7, R3, RZ ;  /* 0x000000030763723e */ /* 0x000fe200048060ff */
[C---:B------:R-:W-:Y:S01]  /*6760*/  FFMA R11, R41.reuse, R50, R11 ;  /* 0x00000032290b7223 */ /* 0x040fe2000000000b */
[C---:B------:R-:W-:Y:S01]  /*6770*/  FFMA R8, R41.reuse, R47, R8 ;  /* 0x0000002f29087223 */ /* 0x040fe20000000008 */
[----:B------:R-:W-:Y:S01]  /*6780*/  FMUL R10, R38, R14 ;  /* 0x0000000e260a7220 */ /* 0x000fe20000400000 */
[----:B------:R-:W-:Y:S01]  /*6790*/  F2FP.SATFINITE.E5M2.F32.PACK_AB_MERGE_C R104, R2, R0, R99 ;  /* 0x000000000268723e */ /* 0x000fe20004806063 */
[----:B------:R-:W-:Y:S01]  /*67a0*/  FFMA R9, R41, R52, R9 ;  /* 0x0000003429097223 */ /* 0x000fe20000000009 */
[----:B------:R-:W-:Y:S01]  /*67b0*/  F2FP.SATFINITE.E5M2.F32.PACK_AB_MERGE_C R105, R11, R6, RZ ;  /* 0x000000060b69723e */ /* 0x000fe200048060ff */
[----:B------:R-:W-:Y:S01]  /*67c0*/  FFMA R10, R41, R49, R10 ;  /* 0x00000031290a7223 */ /* 0x000fe2000000000a */
[----:B------:R-:W-:Y:S01]  /*67d0*/  IADD3 R99, PT, PT, R112, R103, RZ ;  /* 0x0000006770637210 */ /* 0x000fe20007ffe0ff */
[C---:B------:R-:W-:Y:S01]  /*67e0*/  FMUL R15, R38.reuse, R15 ;  /* 0x0000000f260f7220 */ /* 0x040fe20000400000 */
[--C-:B------:R-:W-:Y:S01]  /*67f0*/  HADD2.F32 R53, -RZ, R55.reuse.H0_H0 ;  /* 0x20000037ff357230 */ /* 0x100fe20000004100 */
[----:B------:R-:W-:Y:S01]  /*6800*/  F2FP.SATFINITE.E5M2.F32.PACK_AB_MERGE_C R105, R5, R4, R105 ;  /* 0x000000040569723e */ /* 0x000fe20004806069 */
[----:B------:R-:W-:Y:S02]  /*6810*/  HADD2.F32 R58, -RZ, R55.H1_H1 ;  /* 0x30000037ff3a7230 */ /* 0x000fe40000004100 */
[C---:B------:R-:W-:Y:S01]  /*6820*/  FFMA R15, R41.reuse, R54, R15 ;  /* 0x00000036290f7223 */ /* 0x040fe2000000000f */
[C---:B------:R-:W-:Y:S01]  /*6830*/  FFMA R12, R41.reuse, R51, R12 ;  /* 0x00000033290c7223 */ /* 0x040fe2000000000c */
[C---:B------:R-:W-:Y:S01]  /*6840*/  FFMA R13, R41.reuse, R56, R13 ;  /* 0x00000038290d7223 */ /* 0x040fe2000000000d */
[----:B------:R-:W-:Y:S02]  /*6850*/  HADD2.F32 R55, -RZ, R57.H0_H0 ;  /* 0x20000039ff377230 */ /* 0x000fe40000004100 */
[C---:B------:R-:W-:Y:S01]  /*6860*/  FMUL R14, R38.reuse, R18 ;  /* 0x00000012260e7220 */ /* 0x040fe20000400000 */
[C---:B------:R-:W-:Y:S01]  /*6870*/  FMUL R19, R38.reuse, R19 ;  /* 0x0000001326137220 */ /* 0x040fe20000400000 */
[--C-:B------:R-:W-:Y:S02]  /*6880*/  HADD2.F32 R57, -RZ, R59.reuse.H0_H0 ;  /* 0x2000003bff397230 */ /* 0x100fe40000004100 */
[C---:B------:R-:W-:Y:S01]  /*6890*/  FMUL R18, R38.reuse, R22 ;  /* 0x0000001626127220 */ /* 0x040fe20000400000 */
[C---:B------:R-:W-:Y:S01]  /*68a0*/  FFMA R14, R41.reuse, R53, R14 ;  /* 0x00000035290e7223 */ /* 0x040fe2000000000e */
[----:B------:R-:W-:Y:S02]  /*68b0*/  HADD2.F32 R62, -RZ, R59.H1_H1 ;  /* 0x3000003bff3e7230 */ /* 0x000fe40000004100 */
[C---:B------:R-:W-:Y:S01]  /*68c0*/  FFMA R19, R41.reuse, R58, R19 ;  /* 0x0000003a29137223 */ /* 0x040fe20000000013 */
[----:B------:R-:W-:Y:S02]  /*68d0*/  HADD2.F32 R59, -RZ, R61.H0_H0 ;  /* 0x2000003dff3b7230 */ /* 0x000fe40000004100 */
[C---:B------:R-:W-:Y:S01]  /*68e0*/  FMUL R23, R38.reuse, R23 ;  /* 0x0000001726177220 */ /* 0x040fe20000400000 */
[C---:B------:R-:W-:Y:S01]  /*68f0*/  FFMA R16, R41.reuse, R55, R16 ;  /* 0x0000003729107223 */ /* 0x040fe20000000010 */
[C---:B------:R-:W-:Y:S01]  /*6900*/  FFMA R17, R41.reuse, R60, R17 ;  /* 0x0000003c29117223 */ /* 0x040fe20000000011 */
[--C-:B------:R-:W-:Y:S02]  /*6910*/  HADD2.F32 R61, -RZ, R63.reuse.H0_H0 ;  /* 0x2000003fff3d7230 */ /* 0x100fe40000004100 */
[C---:B------:R-:W-:Y:S01]  /*6920*/  FFMA R18, R41.reuse, R57, R18 ;  /* 0x0000003929127223 */ /* 0x040fe20000000012 */
[----:B------:R-:W-:Y:S02]  /*6930*/  HADD2.F32 R66, -RZ, R63.H1_H1 ;  /* 0x3000003fff427230 */ /* 0x000fe40000004100 */
[C---:B------:R-:W-:Y:S01]  /*6940*/  FMUL R22, R38.reuse, R26 ;  /* 0x0000001a26167220 */ /* 0x040fe20000400000 */
[----:B------:R-:W-:Y:S02]  /*6950*/  HADD2.F32 R63, -RZ, R65.H0_H0 ;  /* 0x20000041ff3f7230 */ /* 0x000fe40000004100 */
[C---:B------:R-:W-:Y:S01]  /*6960*/  FFMA R23, R41.reuse, R62, R23 ;  /* 0x0000003e29177223 */ /* 0x040fe20000000017 */
[C---:B------:R-:W-:Y:S01]  /*6970*/  FMUL R27, R38.reuse, R27 ;  /* 0x0000001b261b7220 */ /* 0x040fe20000400000 */
[C---:B------:R-:W-:Y:S01]  /*6980*/  FFMA R20, R41.reuse, R59, R20 ;  /* 0x0000003b29147223 */ /* 0x040fe20000000014 */
[C---:B------:R-:W-:Y:S01]  /*6990*/  FFMA R21, R41.reuse, R64, R21 ;  /* 0x0000004029157223 */ /* 0x040fe20000000015 */
[--C-:B------:R-:W-:Y:S02]  /*69a0*/  HADD2.F32 R65, -RZ, R67.reuse.H0_H0 ;  /* 0x20000043ff417230 */ /* 0x100fe40000004100 */
[C---:B------:R-:W-:Y:S01]  /*69b0*/  FFMA R22, R41.reuse, R61, R22 ;  /* 0x0000003d29167223 */ /* 0x040fe20000000016 */
[----:B------:R-:W-:Y:S02]  /*69c0*/  HADD2.F32 R70, -RZ, R67.H1_H1 ;  /* 0x30000043ff467230 */ /* 0x000fe40000004100 */
[C---:B------:R-:W-:Y:S01]  /*69d0*/  FMUL R26, R38.reuse, R30 ;  /* 0x0000001e261a7220 */ /* 0x040fe20000400000 */
[--C-:B------:R-:W-:Y:S02]  /*69e0*/  HADD2.F32 R67, -RZ, R40.reuse.H0_H0 ;  /* 0x20000028ff437230 */ /* 0x100fe40000004100 */
[C---:B------:R-:W-:Y:S01]  /*69f0*/  FFMA R27, R41.reuse, R66, R27 ;  /* 0x00000042291b7223 */ /* 0x040fe2000000001b */
[C---:B------:R-:W-:Y:S01]  /*6a00*/  FMUL R31, R38.reuse, R31 ;  /* 0x0000001f261f7220 */ /* 0x040fe20000400000 */
[C---:B------:R-:W-:Y:S01]  /*6a10*/  FFMA R24, R41.reuse, R63, R24 ;  /* 0x0000003f29187223 */ /* 0x040fe20000000018 */
[----:B------:R-:W-:Y:S02]  /*6a20*/  HADD2.F32 R40, -RZ, R40.H1_H1 ;  /* 0x30000028ff287230 */ /* 0x000fe40000004100 */
[C---:B------:R-:W-:Y:S01]  /*6a30*/  FFMA R25, R41.reuse, R68, R25 ;  /* 0x0000004429197223 */ /* 0x040fe20000000019 */
[--C-:B------:R-:W-:Y:S02]  /*6a40*/  HADD2.F32 R69, -RZ, R42.reuse.H0_H0 ;  /* 0x2000002aff457230 */ /* 0x100fe40000004100 */
[C---:B------:R-:W-:Y:S01]  /*6a50*/  FFMA R26, R41.reuse, R65, R26 ;  /* 0x00000041291a7223 */ /* 0x040fe2000000001a */
[----:B------:R-:W-:Y:S02]  /*6a60*/  HADD2.F32 R42, -RZ, R42.H1_H1 ;  /* 0x3000002aff2a7230 */ /* 0x000fe40000004100 */
[C---:B------:R-:W-:Y:S01]  /*6a70*/  FMUL R30, R38.reuse, R34 ;  /* 0x00000022261e7220 */ /* 0x040fe20000400000 */
[----:B------:R-:W-:Y:S01]  /*6a80*/  FFMA R31, R41, R70, R31 ;  /* 0x00000046291f7223 */ /* 0x000fe2000000001f */
[----:B------:R-:W-:Y:S01]  /*6a90*/  FMUL R35, R38, R35 ;  /* 0x0000002326237220 */ /* 0x000fe20000400000 */
[----:B------:R-:W-:Y:S01]  /*6aa0*/  F2FP.SATFINITE.E5M2.F32.PACK_AB_MERGE_C R106, R15, R10, RZ ;  /* 0x0000000a0f6a723e */ /* 0x000fe200048060ff */
[----:B------:R-:W-:Y:S01]  /*6ab0*/  FFMA R28, R41, R67, R28 ;  /* 0x00000043291c7223 */ /* 0x000fe2000000001c */
[----:B------:R-:W-:Y:S01]  /*6ac0*/  F2FP.SATFINITE.E5M2.F32.PACK_AB_MERGE_C R107, R19, R14, RZ ;  /* 0x0000000e136b723e */ /* 0x000fe200048060ff */
[C---:B------:R-:W-:Y:S01]  /*6ad0*/  FFMA R29, R41.reuse, R40, R29 ;  /* 0x00000028291d7223 */ /* 0x040fe2000000001d */
[C---:B------:R-:W-:Y:S01]  /*6ae0*/  FFMA R30, R41.reuse, R69, R30 ;  /* 0x00000045291e7223 */ /* 0x040fe2000000001e */
[----:B------:R-:W-:Y:S01]  /*6af0*/  FFMA R35, R41, R42, R35 ;  /* 0x0000002a29237223 */ /* 0x000fe20000000023 */
[----:B------:R-:W-:Y:S02]  /*6b00*/  F2FP.SATFINITE.E5M2.F32.PACK_AB_MERGE_C R106, R9, R8, R106 ;  /* 0x00000008096a723e */ /* 0x000fe4000480606a */
[----:B------:R-:W-:Y:S02]  /*6b10*/  F2FP.SATFINITE.E5M2.F32.PACK_AB_MERGE_C R107, R13, R12, R107 ;  /* 0x0000000c0d6b723e */ /* 0x000fe4000480606b */
[----:B------:R-:W-:Y:S02]  /*6b20*/  F2FP.SATFINITE.E5M2.F32.PACK_AB_MERGE_C R108, R23, R18, RZ ;  /* 0x00000012176c723e */ /* 0x000fe400048060ff */
[----:B------:R-:W-:Y:S01]  /*6b30*/  F2FP.SATFINITE.E5M2.F32.PACK_AB_MERGE_C R109, R27, R22, RZ ;  /* 0x000000161b6d723e */ /* 0x000fe200048060ff */
[----:B------:R1:W-:Y:S01]  /*6b40*/  STS.128 [R84+UR44+0x4200], R104 ;  /* 0x0042006854007988 */ /* 0x0003e20008000c2c */
[----:B------:R-:W-:Y:S02]  /*6b50*/  F2FP.SATFINITE.E5M2.F32.PACK_AB_MERGE_C R113, R31, R26, RZ ;  /* 0x0000001a1f71723e */ /* 0x000fe400048060ff */
[----:B------:R-:W-:Y:S02]  /*6b60*/  F2FP.SATFINITE.E5M2.F32.PACK_AB_MERGE_C R114, R35, R30, RZ ;  /* 0x0000001e2372723e */ /* 0x000fe400048060ff */
[----:B------:R-:W-:Y:S02]  /*6b70*/  F2FP.SATFINITE.E5M2.F32.PACK_AB_MERGE_C R108, R17, R16, R108 ;  /* 0x00000010116c723e */ /* 0x000fe4000480606c */
[----:B------:R-:W-:Y:S02]  /*6b80*/  F2FP.SATFINITE.E5M2.F32.PACK_AB_MERGE_C R109, R21, R20, R109 ;  /* 0x00000014156d723e */ /* 0x000fe4000480606d */
[----:B------:R-:W-:Y:S02]  /*6b90*/  F2FP.SATFINITE.E5M2.F32.PACK_AB_MERGE_C R110, R25, R24, R113 ;  /* 0x00000018196e723e */ /* 0x000fe40004806071 */
[----:B------:R-:W-:Y:S02]  /*6ba0*/  F2FP.SATFINITE.E5M2.F32.PACK_AB_MERGE_C R111, R29, R28, R114 ;  /* 0x0000001c1d6f723e */ /* 0x000fe40004806072 */
[----:B------:R-:W-:Y:S02]  /*6bb0*/  LEA R112, R93, UR44, 0x3 ;  /* 0x0000002c5d707c11 */ /* 0x000fe4000f8e18ff */
[----:B------:R-:W-:Y:S01]  /*6bc0*/  @P6 SHF.L.U32 R113, R91, 0x1f, RZ ;  /* 0x0000001f5b716819 */ /* 0x000fe200000006ff */
[----:B------:R1:W-:Y:S01]  /*6bd0*/  STS.128 [R99+0x4210], R108 ;  /* 0x0042106c63007388 */ /* 0x0003e20000000c00 */
[----:B------:R-:W-:Y:S01]  /*6be0*/  @!PT LDS RZ, [RZ] ;  /* 0x00000000fffff984 */ /* 0x000fe20000000800 */
[----:B------:R-:W-:Y:S01]  /*6bf0*/  @!PT LDS RZ, [RZ] ;  /* 0x00000000fffff984 */ /* 0x000fe20000000800 */
[----:B------:R-:W-:Y:S01]  /*6c00*/  @!PT LDS RZ, [RZ] ;  /* 0x00000000fffff984 */ /* 0x000fe20000000800 */
[----:B------:R-:W-:Y:S01]  /*6c10*/  @!PT LDS RZ, [RZ] ;  /* 0x00000000fffff984 */ /* 0x000fe20000000800 */
[----:B------:R2:W-:Y:S07]  /*6c20*/  MEMBAR.ALL.CTA ;  /* 0x0000000000007992 */ /* 0x0005ee0000008000 */
[----:B--2---:R-:W2:Y:S02]  /*6c30*/  FENCE.VIEW.ASYNC.S ;  /* 0x00000000000073c6 */ /* 0x004ea40000000000 */
[----:B--2---:R-:W-:Y:S06]  /*6c40*/  BAR.SYNC.DEFER_BLOCKING 0x1, 0x80 ;  /* 0x0042000000007b1d */ /* 0x004fec0000010000 */
[----:B------:R-:W-:Y:S05]  /*6c50*/  @P0 BRA `(.L_x_105) ;  /* 0x0000000000280947 */ /* 0x000fea0003800000 */
[----:B------:R-:W-:Y:S01]  /*6c60*/  UIADD3 UR4, UPT, UPT, UR44, 0x4200, URZ ;  /* 0x000042002c047890 */ /* 0x000fe2000fffe0ff */
[----:B------:R-:W-:Y:S05]  /*6c70*/  UMOV UR51, UR36 ;  /* 0x0000002400337c82 */ /* 0x000fea0008000000 */
[----:B------:R-:W-:Y:S01]  /*6c80*/  MOV R96, UR4 ;  /* 0x0000000400607c02 */ /* 0x000fe20008000f00 */
[----:B------:R-:W-:Y:S03]  /*6c90*/  UIADD3 UR4, UP0, UPT, UR62, 0x680, URZ ;  /* 0x000006803e047890 */ /* 0x000fe6000ff1e0ff */
[----:B------:R-:W-:Y:S01]  /*6ca0*/  R2UR UR48, R96 ;  /* 0x00000000603072ca */ /* 0x000fe200000e0000 */
[----:B------:R-:W-:Y:S11]  /*6cb0*/  UIADD3.X UR5, UPT, UPT, URZ, UR63, URZ, UP0, !UPT ;  /* 0x0000003fff057290 */ /* 0x000ff600087fe4ff */
[----:B------:R-:W-:Y:S01]  /*6cc0*/  @!UPT UIADD3 URZ, UPT, UPT, URZ, URZ, URZ ;  /* 0x000000fffffff290 */ /* 0x000fe2000fffe0ff */
[----:B------:R2:W-:Y:S01]  /*6cd0*/  UTMASTG.3D [UR48], [UR4] ;  /* 0x00000030040073b5 */ /* 0x0005e20008010000 */
[----:B------:R0:W-:Y:S01]  /*6ce0*/  UTMACMDFLUSH ;  /* 0x00000000000079b7 */ /* 0x0001e20000000000 */
[----:B--2---:R-:W-:Y:S04]  /*6cf0*/  DEPBAR.LE SB0, 0x1 ;  /* 0x000080400000791a */ /* 0x004fe80000000000 */
.L_x_105:
[----:B------:R-:W-:Y:S05]  /*6d00*/  BSYNC.RECONVERGENT B0 ;  /* 0x0000000000007941 */ /* 0x000fea0003800200 */
.L_x_104:
[----:B------:R-:W-:Y:S06]  /*6d10*/  BAR.SYNC.DEFER_BLOCKING 0x1, 0x80 ;  /* 0x0042000000007b1d */ /* 0x000fec0000010000 */
[----:B------:R-:W2:Y:S01]  /*6d20*/  @P6 SYNCS.PHASECHK.TRANS64.TRYWAIT P0, [R112+URZ+0x30], R113 ;  /* 0x00003071700065a7 */ /* 0x000ea200080011ff */
[----:B------:R-:W-:Y:S01]  /*6d30*/  BSSY B1, `(.L_x_106) ;  /* 0x0000020000017945 */ /* 0x000fe20003800000 */
[----:B--2---:R-:W-:Y:S03]  /*6d40*/  @P6 SEL R100, RZ, 0x1, !P0 ;  /* 0x00000001ff646807 */ /* 0x004fe60004000000 */
[----:B------:R-:W-:Y:S05]  /*6d50*/  @!P6 BRA `(.L_x_107) ;  /* 0x000000000074e947 */ /* 0x000fea0003800000 */
[----:B------:R-:W-:Y:S01]  /*6d60*/  ISETP.NE.AND P1, PT, R101, RZ, PT ;  /* 0x000000ff6500720c */ /* 0x000fe20003f25270 */
[----:B------:R-:W2:Y:S01]  /*6d70*/  S2R R0, SR_CgaCtaId ;  /* 0x0000000000007919 */ /* 0x000ea20000008800 */
[----:B------:R-:W-:Y:S01]  /*6d80*/  ISETP.NE.AND P0, PT, R100, RZ, PT ;  /* 0x000000ff6400720c */ /* 0x000fe20003f05270 */
[----:B------:R-:W-:Y:S10]  /*6d90*/  BSSY B0, `(.L_x_108) ;  /* 0x0000008000007945 */ /* 0x000ff40003800000 */
[----:B------:R-:W-:Y:S05]  /*6da0*/  @P1 IMAD R2, R93, 0x1000, R84 ;  /* 0x000010005d021824 */ /* 0x000fea00078e0254 */
[----:B------:R-:W-:Y:S05]  /*6db0*/  @P1 IADD3 R4, PT, PT, R2, UR44, RZ ;  /* 0x0000002c02041c10 */ /* 0x000fea000fffe0ff */
[----:B------:R-:W-:Y:S01]  /*6dc0*/  @P1 IMAD.IADD R4, R4, 0x1, R103 ;  /* 0x0000000104041824 */ /* 0x000fe200078e0267 */
[----:B------:R-:W-:Y:S06]  /*6dd0*/  @P0 BRA `(.L_x_109) ;  /* 0x00000000000c0947 */ /* 0x000fec0003800000 */
[----:B------:R-:W-:Y:S04]  /*6de0*/  SHF.L.U32 R3, R91, 0x1f, RZ ;  /* 0x0000001f5b037819 */ /* 0x000fe800000006ff */
[----:B------:R-:W3:Y:S02]  /*6df0*/  SYNCS.PHASECHK.TRANS64.TRYWAIT P0, [R112+URZ+0x30], R3 ;  /* 0x00003003700075a7 */ /* 0x000ee400080011ff */
[----:B---3--:R-:W-:Y:S05]  /*6e00*/  @!P0 BRA `(.L_x_110) ;  /* 0x0000003000ac8947 */ /* 0x008fea0003800000 */
.L_x_109:
[----:B------:R-:W-:Y:S05]  /*6e10*/  BSYNC B0 ;  /* 0x0000000000007941 */ /* 0x000fea0003800000 */
.L_x_108:
[----:B------:R-:W-:Y:S01]  /*6e20*/  ISETP.NE.AND P0, PT, R101, RZ, PT ;  /* 0x000000ff6500720c */ /* 0x000fe20003f05270 */
[----:B---3--:R-:W-:Y:S02]  /*6e30*/  VIADD R3, R112, 0x50 ;  /* 0x0000005070037836 */ /* 0x008fe40000000000 */
[----:B------:R-:W-:Y:S03]  /*6e40*/  VIADD R93, R93, 0x1 ;  /* 0x000000015d5d7836 */ /* 0x000fe60000000000 */
[----:B--2---:R-:W-:Y:S07]  /*6e50*/  PRMT R0, R0, 0x654, R3 ;  /* 0x0000065400007816 */ /* 0x004fee0000000003 */
[----:B------:R2:W3:Y:S04]  /*6e60*/  @P0 LDS.128 R72, [R2+UR44+0x200] ;  /* 0x0002002c02480984 */ /* 0x0004e80008000c00 */
[----:B------:R2:W4:Y:S01]  /*6e70*/  @P0 LDS.128 R76, [R4+0x210] ;  /* 0x00021000044c0984 */ /* 0x0005220000000c00 */
        /* <DEDUP_REMOVED lines=10> */
[----:B--23--:R-:W-:Y:S02]  /*6f20*/  LOP3.LUT R91, R91, R0, RZ, 0x3c, !PT ;  /* 0x000000005b5b7212 */ /* 0x00cfe400078e3cff */
.L_x_107:
[----:B------:R-:W-:Y:S05]  /*6f30*/  BSYNC B1 ;  /* 0x0000000000017941 */ /* 0x000fea0003800000 */
.L_x_106:
[----:B------:R-:W-:Y:S05]  /*6f40*/  VIADD R3, R39, 0x40 ;  /* 0x0000004027037836 */ /* 0x000fea0000000000 */
[----:B------:R-:W-:Y:S04]  /*6f50*/  SHF.R.U32.HI R3, RZ, 0x15, R3 ;  /* 0x00000015ff037819 */ /* 0x000fe80000011603 */
[----:B------:R-:W-:Y:S11]  /*6f60*/  LOP3.LUT P0, RZ, R3, 0x3, R86, 0x48, !PT ;  /* 0x0000000303ff7812 */ /* 0x000ff60007804856 */
[----:B------:R-:W-:Y:S02]  /*6f70*/  @!UPT UIADD3 URZ, UPT, UPT, URZ, URZ, URZ ;  /* 0x000000fffffff290 */ /* 0x000fe4000fffe0ff */
[----:B------:R-:W-:Y:S05]  /*6f80*/  @!P0 BRA `(.L_x_111) ;  /* 0x0000000000408947 */ /* 0x000fea0003800000 */
[----:B------:R-:W2:Y:S01]  /*6f90*/  LDCU.64 UR8, c[0x4][0x78] ;  /* 0x01000f00ff0877ac */ /* 0x000ea20008000a00 */
[----:B------:R-:W-:Y:S01]  /*6fa0*/  MOV R3, 0x0 ;  /* 0x0000000000037802 */ /* 0x000fe20000000f00 */
[----:B------:R-:W-:Y:S02]  /*6fb0*/  HFMA2 R12, -RZ, RZ, 0, 5.9604644775390625e-08 ;  /* 0x00000001ff0c7431 */ /* 0x000fe400000001ff */
[----:B------:R-:W-:Y:S02]  /*6fc0*/  IMAD.MOV.U32 R8, RZ, RZ, 0x192 ;  /* 0x00000192ff087424 */ /* 0x000fe400078e00ff */
[----:B------:R-:W-:Y:S01]  /*6fd0*/  IMAD.MOV.U32 R13, RZ, RZ, RZ ;  /* 0x000000ffff0d7224 */ /* 0x000fe200078e00ff */
[----:B------:R-:W3:Y:S01]  /*6fe0*/  LDCU.64 UR6, c[0x4][0x80] ;  /* 0x01001000ff0677ac */ /* 0x000ee20008000a00 */
[----:B------:R-:W1:Y:S01]  /*6ff0*/  LDC.64 R2, c[0x4][R3] ;  /* 0x0100000003027b82 */ /* 0x000e620000000a00 */
[----:B------:R-:W5:Y:S01]  /*7000*/  LDCU.64 UR4, c[0x4][0x18] ;  /* 0x01000300ff0477ac */ /* 0x000f620008000a00 */
[----:B--2---:R-:W-:Y:S01]  /*7010*/  MOV R5, UR9 ;  /* 0x0000000900057c02 */ /* 0x004fe20008000f00 */
[----:B------:R-:W-:Y:S01]  /*7020*/  IMAD.U32 R4, RZ, RZ, UR8 ;  /* 0x00000008ff047e24 */ /* 0x000fe2000f8e00ff */
[----:B---3--:R-:W-:Y:S01]  /*7030*/  MOV R7, UR7 ;  /* 0x0000000700077c02 */ /* 0x008fe20008000f00 */
[----:B------:R-:W-:Y:S01]  /*7040*/  IMAD.U32 R6, RZ, RZ, UR6 ;  /* 0x00000006ff067e24 */ /* 0x000fe2000f8e00ff */
[----:B-----5:R-:W-:Y:S01]  /*7050*/  MOV R11, UR5 ;  /* 0x00000005000b7c02 */ /* 0x020fe20008000f00 */
[----:B------:R-:W-:Y:S02]  /*7060*/  IMAD.U32 R10, RZ, RZ, UR4 ;  /* 0x00000004ff0a7e24 */ /* 0x000fe4000f8e00ff */
[----:B------:R-:W-:Y:S07]  /*7070*/  LEPC R20, `(.L_x_111) ;  /* 0x000000001014794e */ /* 0x000fee0000000000 */
[----:B-1--4-:R-:W-:Y:S05]  /*7080*/  CALL.ABS.NOINC R2 ;  /* 0x0000000002007343 */ /* 0x012fea0003c00000 */
.L_x_111:
        /* <DEDUP_REMOVED lines=14> */
[----:B------:R-:W-:Y:S01]  /*7170*/  F2FP.F16.E5M2.UNPACK_B R54, R75 ;  /* 0x0000004bff36723e */ /* 0x000fe200020004ff */
[----:B------:R-:W-:Y:S01]  /*7180*/  LDTM.16dp32bit_t0_t15.x32 R4, tmem[UR4+0x40] ;  /* 0x00004004000479ee */ /* 0x000fe20008a80000 */
[----:B------:R-:W2:Y:S01]  /*7190*/  LDTM.16dp32bit_t16_t31.x32 R4, tmem[UR4+0x60] ;  /* 0x00006004000479ee */ /* 0x000ea20008aa0000 */
[----:B------:R-:W-:Y:S01]  /*71a0*/  HADD2.F32 R46, -RZ, R46.H1_H1 ;  /* 0x3000002eff2e7230 */ /* 0x000fe20000004100 */
[----:B----4-:R-:W-:Y:S01]  /*71b0*/  F2FP.F16.E5M2.UNPACK_B R58, R76 ;  /* 0x0000004cff3a723e */ /* 0x010fe200020004ff */
[--C-:B------:R-:W-:Y:S01]  /*71c0*/  HADD2.F32 R49, -RZ, R50.reuse.H0_H0 ;  /* 0x20000032ff317230 */ /* 0x100fe20000004100 */
[----:B------:R-:W-:Y:S01]  /*71d0*/  F2FP.F16.E5M2.UNPACK_B R62, R77 ;  /* 0x0000004dff3e723e */ /* 0x000fe200020004ff */
[----:B------:R-:W-:Y:S01]  /*71e0*/  HADD2.F32 R50, -RZ, R50.H1_H1 ;  /* 0x30000032ff327230 */ /* 0x000fe20000004100 */
[----:B------:R-:W-:Y:S01]  /*71f0*/  F2FP.F16.E5M2.UNPACK_B R66, R78 ;  /* 0x0000004eff42723e */ /* 0x000fe200020004ff */
[--C-:B------:R-:W-:Y:S01]  /*7200*/  HADD2.F32 R53, -RZ, R54.reuse.H0_H0 ;  /* 0x20000036ff357230 */ /* 0x100fe20000004100 */
[----:B------:R-:W-:Y:S01]  /*7210*/  F2FP.F16.E5M2.UNPACK_B R70, R79 ;  /* 0x0000004fff46723e */ /* 0x000fe200020004ff */
[----:B------:R-:W-:Y:S01]  /*7220*/  HADD2.F32 R54, -RZ, R54.H1_H1 ;  /* 0x30000036ff367230 */ /* 0x000fe20000004100 */
[----:B------:R-:W-:Y:S01]  /*7230*/  F2FP.F16.E5M2.UNPACK_B R56, R75.H1 ;  /* 0x0000004bff38723e */ /* 0x000fe200030004ff */
[--C-:B------:R-:W-:Y:S01]  /*7240*/  HADD2.F32 R57, -RZ, R58.reuse.H0_H0 ;  /* 0x2000003aff397230 */ /* 0x100fe20000004100 */
[----:B------:R-:W-:Y:S01]  /*7250*/  F2FP.F16.E5M2.UNPACK_B R60, R76.H1 ;  /* 0x0000004cff3c723e */ /* 0x000fe200030004ff */
[----:B------:R-:W-:Y:S01]  /*7260*/  HADD2.F32 R58, -RZ, R58.H1_H1 ;  /* 0x3000003aff3a7230 */ /* 0x000fe20000004100 */
[----:B------:R-:W-:Y:S01]  /*7270*/  F2FP.F16.E5M2.UNPACK_B R64, R77.H1 ;  /* 0x0000004dff40723e */ /* 0x000fe200030004ff */
[--C-:B------:R-:W-:Y:S01]  /*7280*/  HADD2.F32 R61, -RZ, R62.reuse.H0_H0 ;  /* 0x2000003eff3d7230 */ /* 0x100fe20000004100 */
[----:B------:R-:W-:Y:S01]  /*7290*/  F2FP.F16.E5M2.UNPACK_B R68, R78.H1 ;  /* 0x0000004eff44723e */ /* 0x000fe200030004ff */
[----:B------:R-:W-:Y:S01]  /*72a0*/  HADD2.F32 R62, -RZ, R62.H1_H1 ;  /* 0x3000003eff3e7230 */ /* 0x000fe20000004100 */
[----:B------:R-:W-:Y:S01]  /*72b0*/  ISETP.NE.AND P0, PT, R97, RZ, PT ;  /* 0x000000ff6100720c */ /* 0x000fe20003f05270 */
[--C-:B------:R-:W-:Y:S01]  /*72c0*/  HADD2.F32 R65, -RZ, R66.reuse.H0_H0 ;  /* 0x20000042ff417230 */ /* 0x100fe20000004100 */
[----:B------:R-:W-:Y:S01]  /*72d0*/  ISETP.NE.AND P6, PT, R102, RZ, PT ;  /* 0x000000ff6600720c */ /* 0x000fe20003fc5270 */
[----:B------:R-:W-:Y:S02]  /*72e0*/  HADD2.F32 R66, -RZ, R66.H1_H1 ;  /* 0x30000042ff427230 */ /* 0x000fe40000004100 */
[--C-:B------:R-:W-:Y:S02]  /*72f0*/  HADD2.F32 R69, -RZ, R70.reuse.H0_H0 ;  /* 0x20000046ff457230 */ /* 0x100fe40000004100 */
[C---:B--2---:R-:W-:Y:S01]  /*7300*/  FMUL R0, R38.reuse, R4 ;  /* 0x0000000426007220 */ /* 0x044fe20000400000 */
[C---:B------:R-:W-:Y:S01]  /*7310*/  FMUL R2, R38.reuse, R5 ;  /* 0x0000000526027220 */ /* 0x040fe20000400000 */
[C---:B------:R-:W-:Y:S01]  /*7320*/  FMUL R4, R38.reuse, R8 ;  /* 0x0000000826047220 */ /* 0x040fe20000400000 */
[C---:B------:R-:W-:Y:S01]  /*7330*/  FMUL R5, R38.reuse, R9 ;  /* 0x0000000926057220 */ /* 0x040fe20000400000 */
[C---:B------:R-:W-:Y:S01]  /*7340*/  FFMA R0, R41.reuse, R40, R0 ;  /* 0x0000002829007223 */ /* 0x040fe20000000000 */
[C---:B------:R-:W-:Y:S01]  /*7350*/  FFMA R2, R41.reuse, R43, R2 ;  /* 0x0000002b29027223 */ /* 0x040fe20000000002 */
        /* <DEDUP_REMOVED lines=10> */
[----:B------:R-:W-:Y:S02]  /*7400*/  HADD2.F32 R70, -RZ, R70.H1_H1 ;  /* 0x30000046ff467230 */ /* 0x000fe40000004100 */
[C---:B------:R-:W-:Y:S01]  /*7410*/  FMUL R28, R38.reuse, R32 ;  /* 0x00000020261c7220 */ /* 0x040fe20000400000 */
[C---:B------:R-:W-:Y:S01]  /*7420*/  FMUL R29, R38.reuse, R33 ;  /* 0x00000021261d7220 */ /* 0x040fe20000400000 */
[C---:B------:R-:W-:Y:S01]  /*7430*/  FMUL R3, R38.reuse, R6 ;  /* 0x0000000626037220 */ /* 0x040fe20000400000 */
[C---:B------:R-:W-:Y:S01]  /*7440*/  FMUL R7, R38.reuse, R7 ;  /* 0x0000000726077220 */ /* 0x040fe20000400000 */
[--C-:B------:R-:W-:Y:S02]  /*7450*/  HADD2.F32 R47, -RZ, R48.reuse.H0_H0 ;  /* 0x20000030ff2f7230 */ /* 0x100fe40000004100 */
[C---:B------:R-:W-:Y:S01]  /*7460*/  FMUL R6, R38.reuse, R10 ;  /* 0x0000000a26067220 */ /* 0x040fe20000400000 */
[C---:B------:R-:W-:Y:S01]  /*7470*/  FFMA R3, R41.reuse, R42, R3 ;  /* 0x0000002a29037223 */ /* 0x040fe20000000003 */
[----:B------:R-:W-:Y:S02]  /*7480*/  HADD2.F32 R48, -RZ, R48.H1_H1 ;  /* 0x30000030ff307230 */ /* 0x000fe40000004100 */
[C---:B------:R-:W-:Y:S01]  /*7490*/  FFMA R7, R41.reuse, R44, R7 ;  /* 0x0000002c29077223 */ /* 0x040fe20000000007 */
[C---:B------:R-:W-:Y:S01]  /*74a0*/  FFMA R4, R41.reuse, R45, R4 ;  /* 0x0000002d29047223 */ /* 0x040fe20000000004 */
[C---:B------:R-:W-:Y:S01]  /*74b0*/  FFMA R5, R41.reuse, R46, R5 ;  /* 0x0000002e29057223 */ /* 0x040fe20000000005 */
[----:B------:R-:W-:Y:S01]  /*74c0*/  FFMA R6, R41, R47, R6 ;  /* 0x0000002f29067223 */ /* 0x000fe20000000006 */
[----:B------:R-:W-:Y:S01]  /*74d0*/  FMUL R11, R38, R11 ;  /* 0x0000000b260b7220 */ /* 0x000fe20000400000 */
[----:B------:R-:W-:Y:S01]  /*74e0*/  F2FP.F16.E5M2.UNPACK_B R40, R79.H1 ;  /* 0x0000004fff28723e */ /* 0x000fe200030004ff */
[--C-:B------:R-:W-:Y:S01]  /*74f0*/  HADD2.F32 R51, -RZ, R52.reuse.H0_H0 ;  /* 0x20000034ff337230 */ /* 0x100fe20000004100 */
[----:B-1----:R-:W-:Y:S01]  /*7500*/  F2FP.SATFINITE.E5M2.F32.PACK_AB_MERGE_C R105, R7, R3, RZ ;  /* 0x000000030769723e */ /* 0x002fe200048060ff */
[C---:B------:R-:W-:Y:S01]  /*7510*/  FFMA R11, R41.reuse, R48, R11 ;  /* 0x00000030290b7223 */ /* 0x040fe2000000000b */
[C---:B------:R-:W-:Y:S01]  /*7520*/  FFMA R8, R41.reuse, R49, R8 ;  /* 0x0000003129087223 */ /* 0x040fe20000000008 */
[----:B------:R-:W-:Y:S01]  /*7530*/  FFMA R9, R41, R50, R9 ;  /* 0x0000003229097223 */ /* 0x000fe20000000009 */
[----:B------:R-:W-:Y:S01]  /*7540*/  F2FP.SATFINITE.E5M2.F32.PACK_AB_MERGE_C R104, R2, R0, R105 ;  /* 0x000000000268723e */ /* 0x000fe20004806069 */
[----:B------:R-:W-:Y:S01]  /*7550*/  HADD2.F32 R52, -RZ, R52.H1_H1 ;  /* 0x30000034ff347230 */ /* 0x000fe20000004100 */
[----:B------:R-:W-:Y:S01]  /*7560*/  F2FP.SATFINITE.E5M2.F32.PACK_AB_MERGE_C R106, R11, R6, RZ ;  /* 0x000000060b6a723e */ /* 0x000fe200048060ff */
[C---:B------:R-:W-:Y:S01]  /*7570*/  FMUL R10, R38.reuse, R14 ;  /* 0x0000000e260a7220 */ /* 0x040fe20000400000 */
[C---:B------:R-:W-:Y:S01]  /*7580*/  FMUL R15, R38.reuse, R15 ;  /* 0x0000000f260f7220 */ /* 0x040fe20000400000 */
[--C-:B------:R-:W-:Y:S01]  /*7590*/  HADD2.F32 R55, -RZ, R56.reuse.H0_H0 ;  /* 0x20000038ff377230 */ /* 0x100fe20000004100 */
[----:B------:R-:W-:Y:S01]  /*75a0*/  F2FP.SATFINITE.E5M2.F32.PACK_AB_MERGE_C R105, R5, R4, R106 ;  /* 0x000000040569723e */ /* 0x000fe2000480606a */
[C---:B------:R-:W-:Y:S01]  /*75b0*/  FFMA R10, R41.reuse, R51, R10 ;  /* 0x00000033290a7223 */ /* 0x040fe2000000000a */
[C---:B------:R-:W-:Y:S01]  /*75c0*/  FFMA R15, R41.reuse, R52, R15 ;  /* 0x00000034290f7223 */ /* 0x040fe2000000000f */
[C---:B------:R-:W-:Y:S01]  /*75d0*/  FFMA R12, R41.reuse, R53, R12 ;  /* 0x00000035290c7223 */ /* 0x040fe2000000000c */
[C---:B------:R-:W-:Y:S01]  /*75e0*/  FFMA R13, R41.reuse, R54, R13 ;  /* 0x00000036290d7223 */ /* 0x040fe2000000000d */
[----:B------:R-:W-:Y:S02]  /*75f0*/  HADD2.F32 R56, -RZ, R56.H1_H1 ;  /* 0x30000038ff387230 */ /* 0x000fe40000004100 */
[C---:B------:R-:W-:Y:S01]  /*7600*/  FMUL R14, R38.reuse, R18 ;  /* 0x00000012260e7220 */ /* 0x040fe20000400000 */
[C---:B------:R-:W-:Y:S01]  /*7610*/  FMUL R19, R38.reuse, R19 ;  /* 0x0000001326137220 */ /* 0x040fe20000400000 */
[--C-:B------:R-:W-:Y:S02]  /*7620*/  HADD2.F32 R59, -RZ, R60.reuse.H0_H0 ;  /* 0x2000003cff3b7230 */ /* 0x100fe40000004100 */
[C---:B------:R-:W-:Y:S01]  /*7630*/  FMUL R18, R38.reuse, R22 ;  /* 0x0000001626127220 */ /* 0x040fe20000400000 */
[C---:B------:R-:W-:Y:S01]  /*7640*/  FFMA R14, R41.reuse, R55, R14 ;  /* 0x00000037290e7223 */ /* 0x040fe2000000000e */
[----:B------:R-:W-:Y:S02]  /*7650*/  HADD2.F32 R60, -RZ, R60.H1_H1 ;  /* 0x3000003cff3c7230 */ /* 0x000fe40000004100 */
        /* <DEDUP_REMOVED lines=8> */
[C---:B------:R-:W-:Y:S01]  /*76e0*/  FFMA R23, R41.reuse, R60, R23 ;  /* 0x0000003c29177223 */ /* 0x040fe20000000017 */
[C---:B------:R-:W-:Y:S01]  /*76f0*/  FMUL R27, R38.reuse, R27 ;  /* 0x0000001b261b7220 */ /* 0x040fe20000400000 */
[C---:B------:R-:W-:Y:S01]  /*7700*/  FFMA R20, R41.reuse, R61, R20 ;  /* 0x0000003d29147223 */ /* 0x040fe20000000014 */
[C---:B------:R-:W-:Y:S01]  /*7710*/  FFMA R21, R41.reuse, R62, R21 ;  /* 0x0000003e29157223 */ /* 0x040fe20000000015 */
[--C-:B------:R-:W-:Y:S02]  /*7720*/  HADD2.F32 R67, -RZ, R68.reuse.H0_H0 ;  /* 0x20000044ff437230 */ /* 0x100fe40000004100 */
[----:B------:R-:W-:Y:S01]  /*7730*/  FFMA R22, R41, R63, R22 ;  /* 0x0000003f29167223 */ /* 0x000fe20000000016 */
[----:B------:R-:W-:Y:S02]  /*7740*/  HADD2.F32 R68, -RZ, R68.H1_H1 ;  /* 0x30000044ff447230 */ /* 0x000fe40000004100 */
[C---:B------:R-:W-:Y:S01]  /*7750*/  FMUL R26, R38.reuse, R30 ;  /* 0x0000001e261a7220 */ /* 0x040fe20000400000 */
[----:B------:R-:W-:Y:S01]  /*7760*/  F2FP.SATFINITE.E5M2.F32.PACK_AB_MERGE_C R107, R15, R10, RZ ;  /* 0x0000000a0f6b723e */ /* 0x000fe200048060ff */
        /* <DEDUP_REMOVED lines=8> */
[----:B------:R-:W-:Y:S01]  /*77f0*/  F2FP.SATFINITE.E5M2.F32.PACK_AB_MERGE_C R106, R9, R8, R107 ;  /* 0x00000008096a723e */ /* 0x000fe2000480606b */
[----:B------:R-:W-:Y:S01]  /*7800*/  FFMA R31, R41, R68, R31 ;  /* 0x00000044291f7223 */ /* 0x000fe2000000001f */
[----:B------:R-:W-:Y:S01]  /*7810*/  FMUL R35, R38, R35 ;  /* 0x0000002326237220 */ /* 0x000fe20000400000 */
[----:B------:R-:W-:Y:S01]  /*7820*/  F2FP.SATFINITE.E5M2.F32.PACK_AB_MERGE_C R107, R19, R14, RZ ;  /* 0x0000000e136b723e */ /* 0x000fe200048060ff */
[C---:B------:R-:W-:Y:S01]  /*7830*/  FFMA R28, R41.reuse, R69, R28 ;  /* 0x00000045291c7223 */ /* 0x040fe2000000001c */
[C---:B------:R-:W-:Y:S01]  /*7840*/  FFMA R29, R41.reuse, R70, R29 ;  /* 0x00000046291d7223 */ /* 0x040fe2000000001d */
[C---:B------:R-:W-:Y:S01]  /*7850*/  FFMA R30, R41.reuse, R43, R30 ;  /* 0x0000002b291e7223 */ /* 0x040fe2000000001e */
[----:B------:R-:W-:Y:S01]  /*7860*/  FFMA R35, R41, R40, R35 ;  /* 0x0000002829237223 */ /* 0x000fe20000000023 */
        /* <DEDUP_REMOVED lines=21> */
[----:B------:R-:W-:Y:S02]  /*79c0*/  UIADD3 UR4, UP0, UPT, UR62, 0x680, URZ ;  /* 0x000006803e047890 */ /* 0x000fe4000ff1e0ff */
[----:B------:R-:W-:Y:S02]  /*79d0*/  UIADD3 UR9, UPT, UPT, UR49, 0x40, URZ ;  /* 0x0000004031097890 */ /* 0x000fe4000fffe0ff */
[----:B------:R-:W-:Y:S02]  /*79e0*/  UIADD3 UR8, UPT, UPT, UR44, 0x5200, URZ ;  /* 0x000052002c087890 */ /* 0x000fe4000fffe0ff */
[----:B------:R-:W-:Y:S01]  /*79f0*/  UIADD3.X UR5, UPT, UPT, URZ, UR63, URZ, UP0, !UPT ;  /* 0x0000003fff057290 */ /* 0x000fe200087fe4ff */
[----:B------:R-:W-:Y:S01]  /*7a00*/  UMOV UR10, UR50 ;  /* 0x00000032000a7c82 */ /* 0x000fe20008000000 */
[----:B------:R-:W-:Y:S07]  /*7a10*/  UMOV UR11, UR36 ;  /* 0x00000024000b7c82 */ /* 0x000fee0008000000 */
[----:B------:R2:W-:Y:S01]  /*7a20*/  UTMASTG.3D [UR8], [UR4] ;  /* 0x00000008040073b5 */ /* 0x0005e20008010000 */
[----:B------:R0:W-:Y:S01]  /*7a30*/  UTMACMDFLUSH ;  /* 0x00000000000079b7 */ /* 0x0001e20000000000 */
[----:B--2---:R-:W-:Y:S04]  /*7a40*/  DEPBAR.LE SB0, 0x1 ;  /* 0x000080400000791a */ /* 0x004fe80000000000 */
.L_x_113:
[----:B------:R-:W-:Y:S05]  /*7a50*/  BSYNC.RECONVERGENT B0 ;  /* 0x0000000000007941 */ /* 0x000fea0003800200 */
.L_x_112:
        /* <DEDUP_REMOVED lines=16> */
.L_x_117:
[----:B------:R-:W-:Y:S05]  /*7b60*/  BSYNC B0 ;  /* 0x0000000000007941 */ /* 0x000fea0003800000 */
.L_x_116:
        /* <DEDUP_REMOVED lines=17> */
.L_x_115:
[----:B------:R-:W-:Y:S05]  /*7c80*/  BSYNC B1 ;  /* 0x0000000000017941 */ /* 0x000fea0003800000 */
.L_x_114:
        /* <DEDUP_REMOVED lines=21> */
.L_x_119:
        /* <DEDUP_REMOVED lines=18> */
[----:B------:R-:W-:Y:S01]  /*7f00*/  ISETP.NE.AND P6, PT, R102, RZ, PT ;  /* 0x000000ff6600720c */ /* 0x000fe20003fc5270 */
[--C-:B------:R-:W-:Y:S01]  /*7f10*/  HADD2.F32 R49, -RZ, R50.reuse.H0_H0 ;  /* 0x20000032ff317230 */ /* 0x100fe20000004100 */
[----:B----4-:R-:W-:Y:S01]  /*7f20*/  F2FP.F16.E5M2.UNPACK_B R58, R76 ;  /* 0x0000004cff3a723e */ /* 0x010fe200020004ff */
[----:B------:R-:W-:Y:S01]  /*7f30*/  HADD2.F32 R50, -RZ, R50.H1_H1 ;  /* 0x30000032ff327230 */ /* 0x000fe20000004100 */
[----:B------:R-:W-:Y:S01]  /*7f40*/  F2FP.F16.E5M2.UNPACK_B R62, R77 ;  /* 0x0000004dff3e723e */ /* 0x000fe200020004ff */
[--C-:B------:R-:W-:Y:S01]  /*7f50*/  HADD2.F32 R53, -RZ, R54.reuse.H0_H0 ;  /* 0x20000036ff357230 */ /* 0x100fe20000004100 */
[----:B------:R-:W-:Y:S01]  /*7f60*/  F2FP.F16.E5M2.UNPACK_B R66, R78 ;  /* 0x0000004eff42723e */ /* 0x000fe200020004ff */
[----:B------:R-:W-:Y:S01]  /*7f70*/  HADD2.F32 R54, -RZ, R54.H1_H1 ;  /* 0x30000036ff367230 */ /* 0x000fe20000004100 */
[----:B------:R-:W-:Y:S01]  /*7f80*/  F2FP.F16.E5M2.UNPACK_B R70, R79 ;  /* 0x0000004fff46723e */ /* 0x000fe200020004ff */
[--C-:B------:R-:W-:Y:S01]  /*7f90*/  HADD2.F32 R57, -RZ, R58.reuse.H0_H0 ;  /* 0x2000003aff397230 */ /* 0x100fe20000004100 */
[----:B------:R-:W-:Y:S01]  /*7fa0*/  F2FP.F16.E5M2.UNPACK_B R56, R75.H1 ;  /* 0x0000004bff38723e */ /* 0x000fe200030004ff */
[----:B------:R-:W-:Y:S01]  /*7fb0*/  HADD2.F32 R58, -RZ, R58.H1_H1 ;  /* 0x3000003aff3a7230 */ /* 0x000fe20000004100 */
[----:B------:R-:W-:Y:S01]  /*7fc0*/  F2FP.F16.E5M2.UNPACK_B R60, R76.H1 ;  /* 0x0000004cff3c723e */ /* 0x000fe200030004ff */
[--C-:B------:R-:W-:Y:S01]  /*7fd0*/  HADD2.F32 R61, -RZ, R62.reuse.H0_H0 ;  /* 0x2000003eff3d7230 */ /* 0x100fe20000004100 */
[----:B------:R-:W-:Y:S01]  /*7fe0*/  F2FP.F16.E5M2.UNPACK_B R64, R77.H1 ;  /* 0x0000004dff40723e */ /* 0x000fe200030004ff */
[----:B------:R-:W-:Y:S01]  /*7ff0*/  HADD2.F32 R62, -RZ, R62.H1_H1 ;  /* 0x3000003eff3e7230 */ /* 0x000fe20000004100 */
[----:B------:R-:W-:Y:S01]  /*8000*/  F2FP.F16.E5M2.UNPACK_B R68, R78.H1 ;  /* 0x0000004eff44723e */ /* 0x000fe200030004ff */
        /* <DEDUP_REMOVED lines=112> */
[----:B------:R-:W-:Y:S02]  /*8710*/  UIADD3 UR4, UPT, UPT, UR44, 0x4200, URZ ;  /* 0x000042002c047890 */ /* 0x000fe4000fffe0ff */
[----:B------:R-:W-:Y:S01]  /*8720*/  UIADD3 UR9, UPT, UPT, UR49, 0x80, URZ ;  /* 0x0000008031097890 */ /* 0x000fe2000fffe0ff */
[----:B------:R-:W-:Y:S01]  /*8730*/  UMOV UR10, UR50 ;  /* 0x00000032000a7c82 */ /* 0x000fe20008000000 */
[----:B------:R-:W-:Y:S02]  /*8740*/  UMOV UR11, UR36 ;  /* 0x00000024000b7c82 */ /* 0x000fe40008000000 */
        /* <DEDUP_REMOVED lines=8> */
.L_x_121:
[----:B------:R-:W-:Y:S05]  /*87d0*/  BSYNC.RECONVERGENT B0 ;  /* 0x0000000000007941 */ /* 0x000fea0003800200 */
.L_x_120:
        /* <DEDUP_REMOVED lines=16> */
.L_x_125:
[----:B------:R-:W-:Y:S05]  /*88e0*/  BSYNC B0 ;  /* 0x0000000000007941 */ /* 0x000fea0003800000 */
.L_x_124:
        /* <DEDUP_REMOVED lines=17> */
.L_x_123:
[----:B------:R-:W-:Y:S05]  /*8a00*/  BSYNC B1 ;  /* 0x0000000000017941 */ /* 0x000fea0003800000 */
.L_x_122:
        /* <DEDUP_REMOVED lines=21> */
.L_x_127:
[----:B------:R-:W-:Y:S01]  /*8b60*/  ISETP.NE.AND P0, PT, R97, RZ, PT ;  /* 0x000000ff6100720c */ /* 0x000fe20003f05270 */
[----:B------:R-:W-:Y:S05]  /*8b70*/  WARPSYNC.ALL ;  /* 0x0000000000007948 */ /* 0x000fea0003800000 */
[----:B------:R-:W-:Y:S01]  /*8b80*/  R2UR UR4, R39 ;  /* 0x00000000270472ca */ /* 0x000fe200000e0000 */
[----:B------:R-:W2:Y:S01]  /*8b90*/  S2UR UR6, SR_CgaCtaId ;  /* 0x00000000000679c3 */ /* 0x000ea20000008800 */
[-C--:B------:R-:W-:Y:S01]  /*8ba0*/  F2FP.F16.E5M2.UNPACK_B R42, R72.reuse ;  /* 0x00000048ff2a723e */ /* 0x080fe200020004ff */
[----:B------:R-:W-:Y:S01]  /*8bb0*/  BSSY.RECONVERGENT B0, `(.L_x_128) ;  /* 0x000009b000007945 */ /* 0x000fe20003800200 */
[----:B------:R-:W-:Y:S02]  /*8bc0*/  F2FP.F16.E5M2.UNPACK_B R72, R72.H1 ;  /* 0x00000048ff48723e */ /* 0x000fe400030004ff */
[-C--:B------:R-:W-:Y:S01]  /*8bd0*/  F2FP.F16.E5M2.UNPACK_B R46, R73.reuse ;  /* 0x00000049ff2e723e */ /* 0x080fe200020004ff */
[--C-:B------:R-:W-:Y:S01]  /*8be0*/  HADD2.F32 R40, -RZ, R42.reuse.H0_H0 ;  /* 0x2000002aff287230 */ /* 0x100fe20000004100 */
[----:B------:R-:W-:Y:S01]  /*8bf0*/  F2FP.F16.E5M2.UNPACK_B R73, R73.H1 ;  /* 0x00000049ff49723e */ /* 0x000fe200030004ff */
[----:B------:R-:W-:Y:S01]  /*8c00*/  HADD2.F32 R42, -RZ, R42.H1_H1 ;  /* 0x3000002aff2a7230 */ /* 0x000fe20000004100 */
[-C--:B------:R-:W-:Y:S01]  /*8c10*/  F2FP.F16.E5M2.UNPACK_B R50, R74.reuse ;  /* 0x0000004aff32723e */ /* 0x080fe200020004ff */
[----:B------:R-:W-:Y:S01]  /*8c20*/  HADD2.F32 R43, -RZ, R72.H0_H0 ;  /* 0x20000048ff2b7230 */ /* 0x000fe20000004100 */
[----:B------:R-:W-:Y:S01]  /*8c30*/  F2FP.F16.E5M2.UNPACK_B R74, R74.H1 ;  /* 0x0000004aff4a723e */ /* 0x000fe200030004ff */
[----:B------:R-:W-:Y:S01]  /*8c40*/  LDTM.16dp32bit_t0_t15.x32 R4, tmem[UR4+0xc0] ;  /* 0x0000c004000479ee */ /* 0x000fe20008a80000 */
[----:B------:R-:W3:Y:S01]  /*8c50*/  LDTM.16dp32bit_t16_t31.x32 R4, tmem[UR4+0xe0] ;  /* 0x0000e004000479ee */ /* 0x000ee20008aa0000 */
[----:B------:R-:W-:Y:S01]  /*8c60*/  NOP ;  /* 0x0000000000007918 */ /* 0x000fe20000000000 */
[--C-:B------:R-:W-:Y:S01]  /*8c70*/  HADD2.F32 R45, -RZ, R46.reuse.H0_H0 ;  /* 0x2000002eff2d7230 */ /* 0x100fe20000004100 */
[----:B------:R-:W-:Y:S01]  /*8c80*/  R2UR UR5, R71 ;  /* 0x00000000470572ca */ /* 0x000fe200000e0000 */
[----:B------:R-:W-:Y:S01]  /*8c90*/  HADD2.F32 R46, -RZ, R46.H1_H1 ;  /* 0x3000002eff2e7230 */ /* 0x000fe20000004100 */
[----:B------:R-:W-:Y:S01]  /*8ca0*/  F2FP.F16.E5M2.UNPACK_B R54, R75 ;  /* 0x0000004bff36723e */ /* 0x000fe200020004ff */
        /* <DEDUP_REMOVED lines=10> */
[----:B------:R-:W-:Y:S01]  /*8d50*/  UIADD3 UR4, UPT, UPT, UR5, 0xc0, URZ ;  /* 0x000000c005047890 */ /* 0x000fe2000fffe0ff */
[----:B------:R-:W-:Y:S01]  /*8d60*/  HADD2.F32 R59, -RZ, R58.H1_H1 ;  /* 0x3000003aff3b7230 */ /* 0x000fe20000004100 */
[----:B------:R-:W-:Y:S01]  /*8d70*/  F2FP.F16.E5M2.UNPACK_B R76, R76.H1 ;  /* 0x0000004cff4c723e */ /* 0x000fe200030004ff */
[--C-:B------:R-:W-:Y:S01]  /*8d80*/  HADD2.F32 R60, -RZ, R62.reuse.H0_H0 ;  /* 0x2000003eff3c7230 */ /* 0x100fe20000004100 */
[----:B------:R-:W-:Y:S01]  /*8d90*/  F2FP.F16.E5M2.UNPACK_B R77, R77.H1 ;  /* 0x0000004dff4d723e */ /* 0x000fe200030004ff */
[----:B------:R-:W-:Y:S01]  /*8da0*/  HADD2.F32 R63, -RZ, R62.H1_H1 ;  /* 0x3000003eff3f7230 */ /* 0x000fe20000004100 */
[----:B------:R-:W-:Y:S01]  /*8db0*/  F2FP.F16.E5M2.UNPACK_B R78, R78.H1 ;  /* 0x0000004eff4e723e */ /* 0x000fe200030004ff */
[--C-:B------:R-:W-:Y:S01]  /*8dc0*/  HADD2.F32 R64, -RZ, R66.reuse.H0_H0 ;  /* 0x20000042ff407230 */ /* 0x100fe20000004100 */
[----:B--2---:R-:W-:Y:S01]  /*8dd0*/  UPRMT UR4, UR6, 0x654, UR4 ;  /* 0x0000065406047896 */ /* 0x004fe20008000004 */
        /* <DEDUP_REMOVED lines=8> */
[----:B------:R-:W-:Y:S01]  /*8e60*/  SYNCS.ARRIVE.TRANS64.RED.A1T0 RZ, [UR4], RZ ;  /* 0x000000ffffff79a7 */ /* 0x000fe20008100404 */
[C---:B------:R-:W-:Y:S01]  /*8e70*/  FMUL R16, R38.reuse, R16 ;  /* 0x0000001026107220 */ /* 0x040fe20000400000 */
[C---:B------:R-:W-:Y:S01]  /*8e80*/  FMUL R17, R38.reuse, R17 ;  /* 0x0000001126117220 */ /* 0x040fe20000400000 */
[C---:B------:R-:W-:Y:S01]  /*8e90*/  FMUL R0, R38.reuse, R20 ;  /* 0x0000001426007220 */ /* 0x040fe20000400000 */
[C---:B------:R-:W-:Y:S01]  /*8ea0*/  FMUL R2, R38.reuse, R21 ;  /* 0x0000001526027220 */ /* 0x040fe20000400000 */
[C---:B------:R-:W-:Y:S01]  /*8eb0*/  FMUL R20, R38.reuse, R25 ;  /* 0x0000001926147220 */ /* 0x040fe20000400000 */
[----:B------:R-:W-:Y:S02]  /*8ec0*/  HADD2.F32 R67, -RZ, R66.H1_H1 ;  /* 0x30000042ff437230 */ /* 0x000fe40000004100 */
[C---:B------:R-:W-:Y:S01]  /*8ed0*/  FMUL R6, R38.reuse, R6 ;  /* 0x0000000626067220 */ /* 0x040fe20000400000 */
[----:B------:R-:W-:Y:S02]  /*8ee0*/  HADD2.F32 R44, -RZ, R72.H1_H1 ;  /* 0x30000048ff2c7230 */ /* 0x000fe40000004100 */
[C---:B------:R-:W-:Y:S01]  /*8ef0*/  FMUL R7, R38.reuse, R7 ;  /* 0x0000000726077220 */ /* 0x040fe20000400000 */
[--C-:B------:R-:W-:Y:S02]  /*8f00*/  HADD2.F32 R47, -RZ, R73.reuse.H0_H0 ;  /* 0x20000049ff2f7230 */ /* 0x100fe40000004100 */
[C---:B------:R-:W-:Y:S01]  /*8f10*/  FFMA R6, R41.reuse, R43, R6 ;  /* 0x0000002b29067223 */ /* 0x040fe20000000006 */
[--C-:B------:R-:W-:Y:S02]  /*8f20*/  HADD2.F32 R40, -RZ, R68.reuse.H0_H0 ;  /* 0x20000044ff287230 */ /* 0x100fe40000004100 */
[C---:B------:R-:W-:Y:S01]  /*8f30*/  FFMA R7, R41.reuse, R44, R7 ;  /* 0x0000002c29077223 */ /* 0x040fe20000000007 */
[C---:B------:R-:W-:Y:S01]  /*8f40*/  FFMA R8, R41.reuse, R45, R8 ;  /* 0x0000002d29087223 */ /* 0x040fe20000000008 */
[----:B------:R-:W-:Y:S01]  /*8f50*/  FFMA R9, R41, R46, R9 ;  /* 0x0000002e29097223 */ /* 0x000fe20000000009 */
[----:B------:R-:W-:Y:S02]  /*8f60*/  HADD2.F32 R43, -RZ, R68.H1_H1 ;  /* 0x30000044ff2b7230 */ /* 0x000fe40000004100 */
[C---:B------:R-:W-:Y:S01]  /*8f70*/  FMUL R10, R38.reuse, R10 ;  /* 0x0000000a260a7220 */ /* 0x040fe20000400000 */
[----:B------:R-:W-:Y:S01]  /*8f80*/  HADD2.F32 R48, -RZ, R73.H1_H1 ;  /* 0x30000049ff307230 */ /* 0x000fe20000004100 */
[----:B------:R-:W-:Y:S01]  /*8f90*/  F2FP.SATFINITE.E5M2.F32.PACK_AB_MERGE_C R100, R7, R6, RZ ;  /* 0x000000060764723e */ /* 0x000fe200048060ff */
[C---:B------:R-:W-:Y:S01]  /*8fa0*/  FMUL R7, R38.reuse, R24 ;  /* 0x0000001826077220 */ /* 0x040fe20000400000 */
[----:B------:R-:W-:Y:S01]  /*8fb0*/  FFMA R10, R41, R47, R10 ;  /* 0x0000002f290a7223 */ /* 0x000fe2000000000a */
[C---:B------:R-:W-:Y:S01]  /*8fc0*/  FMUL R24, R38.reuse, R29 ;  /* 0x0000001d26187220 */ /* 0x040fe20000400000 */
[----:B------:R-:W-:Y:S01]  /*8fd0*/  F2FP.SATFINITE.E5M2.F32.PACK_AB_MERGE_C R100, R5, R4, R100 ;  /* 0x000000040564723e */ /* 0x000fe20004806064 */
[C---:B------:R-:W-:Y:S01]  /*8fe0*/  FMUL R11, R38.reuse, R11 ;  /* 0x0000000b260b7220 */ /* 0x040fe20000400000 */
[--C-:B------:R-:W-:Y:S02]  /*8ff0*/  HADD2.F32 R51, -RZ, R74.reuse.H0_H0 ;  /* 0x2000004aff337230 */ /* 0x100fe40000004100 */
[C---:B------:R-:W-:Y:S01]  /*9000*/  FMUL R14, R38.reuse, R14 ;  /* 0x0000000e260e7220 */ /* 0x040fe20000400000 */
[----:B------:R-:W-:Y:S02]  /*9010*/  HADD2.F32 R52, -RZ, R74.H1_H1 ;  /* 0x3000004aff347230 */ /* 0x000fe40000004100 */
[C---:B------:R-:W-:Y:S01]  /*9020*/  FFMA R11, R41.reuse, R48, R11 ;  /* 0x00000030290b7223 */ /* 0x040fe2000000000b */
[C---:B------:R-:W-:Y:S01]  /*9030*/  FFMA R12, R41.reuse, R49, R12 ;  /* 0x00000031290c7223 */ /* 0x040fe2000000000c */
[C---:B------:R-:W-:Y:S01]  /*9040*/  FFMA R13, R41.reuse, R50, R13 ;  /* 0x00000032290d7223 */ /* 0x040fe2000000000d */
[----:B------:R-:W-:Y:S01]  /*9050*/  FFMA R14, R41, R51, R14 ;  /* 0x00000033290e7223 */ /* 0x000fe2000000000e */
[C---:B------:R-:W-:Y:S01]  /*9060*/  FMUL R15, R38.reuse, R15 ;  /* 0x0000000f260f7220 */ /* 0x040fe20000400000 */
[--C-:B------:R-:W-:Y:S01]  /*9070*/  HADD2.F32 R55, -RZ, R75.reuse.H0_H0 ;  /* 0x2000004bff377230 */ /* 0x100fe20000004100 */
[----:B------:R-:W-:Y:S01]  /*9080*/  F2FP.SATFINITE.E5M2.F32.PACK_AB_MERGE_C R101, R11, R10, RZ ;  /* 0x0000000a0b65723e */ /* 0x000fe200048060ff */
[----:B------:R-:W-:Y:S02]  /*9090*/  HADD2.F32 R56, -RZ, R75.H1_H1 ;  /* 0x3000004bff387230 */ /* 0x000fe40000004100 */
[C---:B------:R-:W-:Y:S01]  /*90a0*/  FFMA R15, R41.reuse, R52, R15 ;  /* 0x00000034290f7223 */ /* 0x040fe2000000000f */
[----:B------:R-:W-:Y:S01]  /*90b0*/  FFMA R16, R41, R53, R16 ;  /* 0x0000003529107223 */ /* 0x000fe20000000010 */
[----:B------:R-:W-:Y:S01]  /*90c0*/  F2FP.SATFINITE.E5M2.F32.PACK_AB_MERGE_C R101, R9, R8, R101 ;  /* 0x000000080965723e */ /* 0x000fe20004806065 */
[----:B------:R-:W-:Y:S01]  /*90d0*/  FFMA R17, R41, R54, R17 ;  /* 0x0000003629117223 */ /* 0x000fe20000000011 */
[C---:B------:R-:W-:Y:S01]  /*90e0*/  FMUL R18, R38.reuse, R18 ;  /* 0x0000001226127220 */ /* 0x040fe20000400000 */
[----:B------:R-:W-:Y:S01]  /*90f0*/  F2FP.SATFINITE.E5M2.F32.PACK_AB_MERGE_C R102, R15, R14, RZ ;  /* 0x0000000e0f66723e */ /* 0x000fe200048060ff */
[C---:B------:R-:W-:Y:S01]  /*9100*/  FMUL R19, R38.reuse, R19 ;  /* 0x0000001326137220 */ /* 0x040fe20000400000 */
[--C-:B------:R-:W-:Y:S02]  /*9110*/  HADD2.F32 R58, -RZ, R76.reuse.H0_H0 ;  /* 0x2000004cff3a7230 */ /* 0x100fe40000004100 */
[----:B------:R-:W-:Y:S01]  /*9120*/  FFMA R18, R41, R55, R18 ;  /* 0x0000003729127223 */ /* 0x000fe20000000012 */
[----:B------:R-:W-:Y:S01]  /*9130*/  F2FP.SATFINITE.E5M2.F32.PACK_AB_MERGE_C R102, R13, R12, R102 ;  /* 0x0000000c0d66723e */ /* 0x000fe20004806066 */
[C---:B------:R-:W-:Y:S01]  /*9140*/  FFMA R19, R41.reuse, R56, R19 ;  /* 0x0000003829137223 */ /* 0x040fe20000000013 */
[----:B------:R-:W-:Y:S02]  /*9150*/  HADD2.F32 R61, -RZ, R76.H1_H1 ;  /* 0x3000004cff3d7230 */ /* 0x000fe40000004100 */
[C---:B------:R-:W-:Y:S01]  /*9160*/  FMUL R3, R38.reuse, R22 ;  /* 0x0000001626037220 */ /* 0x040fe20000400000 */
        /* <DEDUP_REMOVED lines=10> */
[C---:B------:R-:W-:Y:S01]  /*9210*/  FMUL R23, R38.reuse, R28 ;  /* 0x0000001c26177220 */ /* 0x040fe20000400000 */
[----:B------:R-:W-:Y:S01]  /*9220*/  F2FP.F16.E5M2.UNPACK_B R79, R79.H1 ;  /* 0x0000004fff4f723e */ /* 0x000fe200030004ff */
        /* <DEDUP_REMOVED lines=9> */
[C---:B------:R-:W-:Y:S01]  /*92c0*/  FFMA R24, R41.reuse, R67, R24 ;  /* 0x0000004329187223 */ /* 0x040fe20000000018 */
[C---:B------:R-:W-:Y:S01]  /*92d0*/  FMUL R28, R38.reuse, R33 ;  /* 0x00000021261c7220 */ /* 0x040fe20000400000 */
[--C-:B------:R-:W-:Y:S02]  /*92e0*/  HADD2.F32 R42, -RZ, R79.reuse.H0_H0 ;  /* 0x2000004fff2a7230 */ /* 0x100fe40000004100 */
[C---:B------:R-:W-:Y:S01]  /*92f0*/  FFMA R25, R41.reuse, R66, R25 ;  /* 0x0000004229197223 */ /* 0x040fe20000000019 */
[----:B------:R-:W-:Y:S02]  /*9300*/  HADD2.F32 R71, -RZ, R79.H1_H1 ;  /* 0x3000004fff477230 */ /* 0x000fe40000004100 */
[C---:B------:R-:W-:Y:S01]  /*9310*/  FMUL R29, R38.reuse, R34 ;  /* 0x00000022261d7220 */ /* 0x040fe20000400000 */
        /* <DEDUP_REMOVED lines=9> */
[----:B-1----:R-:W-:Y:S01]  /*93b0*/  F2FP.SATFINITE.E5M2.F32.PACK_AB_MERGE_C R105, R22, R21, RZ ;  /* 0x000000151669723e */ /* 0x002fe200048060ff */
[----:B------:R1:W-:Y:S01]  /*93c0*/  STS.128 [R84+UR44+0x5200], R100 ;  /* 0x0052006454007988 */ /* 0x0003e20008000c2c */
[----:B------:R-:W-:Y:S02]  /*93d0*/  F2FP.SATFINITE.E5M2.F32.PACK_AB_MERGE_C R64, R26, R25, RZ ;  /* 0x000000191a40723e */ /* 0x000fe400048060ff */
[----:B------:R-:W-:Y:S02]  /*93e0*/  F2FP.SATFINITE.E5M2.F32.PACK_AB_MERGE_C R67, R30, R29, RZ ;  /* 0x0000001d1e43723e */ /* 0x000fe400048060ff */
[----:B------:R-:W-:Y:S02]  /*93f0*/  F2FP.SATFINITE.E5M2.F32.PACK_AB_MERGE_C R104, R2, R0, R3 ;  /* 0x000000000268723e */ /* 0x000fe40004806003 */
[----:B------:R-:W-:Y:S02]  /*9400*/  F2FP.SATFINITE.E5M2.F32.PACK_AB_MERGE_C R105, R20, R7, R105 ;  /* 0x000000071469723e */ /* 0x000fe40004806069 */
[----:B------:R-:W-:Y:S02]  /*9410*/  F2FP.SATFINITE.E5M2.F32.PACK_AB_MERGE_C R106, R24, R23, R64 ;  /* 0x00000017186a723e */ /* 0x000fe40004806040 */
[----:B------:R-:W-:Y:S02]  /*9420*/  F2FP.SATFINITE.E5M2.F32.PACK_AB_MERGE_C R107, R28, R27, R67 ;  /* 0x0000001b1c6b723e */ /* 0x000fe40004806043 */
[----:B------:R-:W-:Y:S03]  /*9430*/  IADD3 R36, PT, PT, R36, 0x1, RZ ;  /* 0x0000000124247810 */ /* 0x000fe60007ffe0ff */
        /* <DEDUP_REMOVED lines=18> */
.L_x_129:
[----:B------:R-:W-:Y:S05]  /*9560*/  BSYNC.RECONVERGENT B0 ;  /* 0x0000000000007941 */ /* 0x000fea0003800200 */
.L_x_128:
[----:B------:R-:W-:Y:S01]  /*9570*/  R2UR UR4, R87 ;  /* 0x00000000570472ca */ /* 0x000fe200000e0000 */
[----:B------:R-:W-:Y:S01]  /*9580*/  BAR.SYNC.DEFER_BLOCKING 0x1, 0x80 ;  /* 0x0042000000007b1d */ /* 0x000fe20000010000 */
[C---:B------:R-:W-:Y:S01]  /*9590*/  ISETP.NE.AND P0, PT, R89.reuse, 0x2, PT ;  /* 0x000000025900780c */ /* 0x040fe20003f05270 */
[----:B------:R-:W-:Y:S01]  /*95a0*/  UISETP.NE.AND UP0, UPT, UR45, URZ, UPT ;  /* 0x000000ff2d00728c */ /* 0x000fe2000bf05270 */
[----:B------:R-:W-:Y:S01]  /*95b0*/  ISETP.NE.AND P1, PT, R36, 0x4, PT ;  /* 0x000000042400780c */ /* 0x000fe20003f25270 */
[----:B------:R-:W-:Y:S01]  /*95c0*/  UIADD3 UR16, UPT, UPT, UR38, UR59, URZ ;  /* 0x0000003b26107290 */ /* 0x000fe2000fffe0ff */
[----:B------:R-:W-:Y:S02]  /*95d0*/  SEL R5, RZ, 0x1, P0 ;  /* 0x00000001ff057807 */ /* 0x000fe40000000000 */
[----:B------:R-:W-:Y:S02]  /*95e0*/  SEL R3, RZ, 0x1, P1 ;  /* 0x00000001ff037807 */ /* 0x000fe40000800000 */
[----:B------:R-:W-:Y:S02]  /*95f0*/  LOP3.LUT R92, R92, R5, RZ, 0x3c, !PT ;  /* 0x000000055c5c7212 */ /* 0x000fe400078e3cff */
[----:B------:R-:W-:Y:S01]  /*9600*/  LOP3.LUT R94, R94, R3, RZ, 0x3c, !PT ;  /* 0x000000035e5e7212 */ /* 0x000fe200078e3cff */
[----:B------:R-:W-:Y:S01]  /*9610*/  UIADD3 UR20, UPT, UPT, UR37, UR4, URZ ;  /* 0x0000000425147290 */ /* 0x000fe2000fffe0ff */
[----:B------:R-:W-:Y:S02]  /*9620*/  SEL R89, R89, RZ, P0 ;  /* 0x000000ff59597207 */ /* 0x000fe40000000000 */
[----:B------:R-:W-:Y:S01]  /*9630*/  SEL R36, R36, RZ, P1 ;  /* 0x000000ff24247207 */ /* 0x000fe20000800000 */
[----:B------:R-:W-:Y:S01]  /*9640*/  UMOV UR36, UR58 ;  /* 0x0000003a00247c82 */ /* 0x000fe20008000000 */
[----:B------:R-:W-:Y:S07]  /*9650*/  BRA.U UP0, `(.L_x_130) ;  /* 0xffffffb900e07547 */ /* 0x000fee000b83ffff */
[----:B------:R-:W-:Y:S05]  /*9660*/  EXIT ;  /* 0x000000000000794d */ /* 0x000fea0003800000 */
.L_x_24:
[----:B-1----:R1:W2:Y:S02]  /*9670*/  SYNCS.PHASECHK.TRANS64.TRYWAIT P0, [R0+URZ+0xf0], R3 ;  /* 0x0000f003000075a7 */ /* 0x0022a400080011ff */
[----:B--2---:R-:W-:Y:S05]  /*9680*/  @!P0 NANOSLEEP.SYNCS 0x989680 ;  /* 0x009896800000895d */ /* 0x004fea0003900000 */
[----:B------:R-:W2:Y:S02]  /*9690*/  @!P0 SYNCS.PHASECHK.TRANS64 P0, [R0+URZ+0xf0], R3 ;  /* 0x0000f003000085a7 */ /* 0x000ea400080010ff */
[----:B--2---:R-:W-:Y:S05]  /*96a0*/  @!P0 BRA `(.L_x_24) ;  /* 0xfffffffc00f08947 */ /* 0x004fea000383ffff */
[----:B------:R-:W-:Y:S05]  /*96b0*/  BRA `(.L_x_131) ;  /* 0xffffff8000d07947 */ /* 0x000fea000383ffff */
.L_x_27:
[----:B-1----:R-:W-:-:S07]  /*96c0*/  MOV R0, UR33 ;  /* 0x0000002100007c02 */ /* 0x002fce0008000f00 */
.L_x_132:
[----:B-1----:R1:W2:Y:S02]  /*96d0*/  SYNCS.PHASECHK.TRANS64.TRYWAIT P0, [R0+URZ+0x18], R3 ;  /* 0x00001803000075a7 */ /* 0x0022a400080011ff */
[----:B--2---:R-:W-:Y:S05]  /*96e0*/  @!P0 NANOSLEEP.SYNCS 0x989680 ;  /* 0x009896800000895d */ /* 0x004fea0003900000 */
[----:B------:R-:W2:Y:S02]  /*96f0*/  @!P0 SYNCS.PHASECHK.TRANS64 P0, [R0+URZ+0x18], R3 ;  /* 0x00001803000085a7 */ /* 0x000ea400080010ff */
[----:B--2---:R-:W-:Y:S05]  /*9700*/  @!P0 BRA `(.L_x_132) ;  /* 0xfffffffc00f08947 */ /* 0x004fea000383ffff */
[----:B------:R-:W-:Y:S05]  /*9710*/  BRA `(.L_x_26) ;  /* 0xffffff8400147947 */ /* 0x000fea000383ffff */
.L_x_34:
[----:B-1----:R-:W-:-:S07]  /*9720*/  MOV R0, UR17 ;  /* 0x0000001100007c02 */ /* 0x002fce0008000f00 */
.L_x_133:
[----:B-1----:R1:W2:Y:S02]  /*9730*/  SYNCS.PHASECHK.TRANS64.TRYWAIT P0, [R0+URZ+0x18], R3 ;  /* 0x00001803000075a7 */ /* 0x0022a400080011ff */
[----:B--2---:R-:W-:Y:S05]  /*9740*/  @!P0 NANOSLEEP.SYNCS 0x989680 ;  /* 0x009896800000895d */ /* 0x004fea0003900000 */
[----:B------:R-:W2:Y:S02]  /*9750*/  @!P0 SYNCS.PHASECHK.TRANS64 P0, [R0+URZ+0x18], R3 ;  /* 0x00001803000085a7 */ /* 0x000ea400080010ff */
[----:B--2---:R-:W-:Y:S05]  /*9760*/  @!P0 BRA `(.L_x_133) ;  /* 0xfffffffc00f08947 */ /* 0x004fea000383ffff */
[----:B------:R-:W-:Y:S05]  /*9770*/  BRA `(.L_x_33) ;  /* 0xffffff8400d47947 */ /* 0x000fea000383ffff */
.L_x_39:
[----:B-1----:R1:W2:Y:S02]  /*9780*/  SYNCS.PHASECHK.TRANS64.TRYWAIT P0, [R3+URZ+0x80], R0 ;  /* 0x00008000030075a7 */ /* 0x0022a400080011ff */
[----:B--2---:R-:W-:Y:S05]  /*9790*/  @!P0 NANOSLEEP.SYNCS 0x989680 ;  /* 0x009896800000895d */ /* 0x004fea0003900000 */
[----:B------:R-:W2:Y:S02]  /*97a0*/  @!P0 SYNCS.PHASECHK.TRANS64 P0, [R3+URZ+0x80], R0 ;  /* 0x00008000030085a7 */ /* 0x000ea400080010ff */
[----:B--2---:R-:W-:Y:S05]  /*97b0*/  @!P0 BRA `(.L_x_39) ;  /* 0xfffffffc00f08947 */ /* 0x004fea000383ffff */
[----:B------:R-:W-:Y:S05]  /*97c0*/  BRA `(.L_x_134) ;  /* 0xffffff8800747947 */ /* 0x000fea000383ffff */
.L_x_43:
[----:B-1----:R-:W-:-:S07]  /*97d0*/  MOV R0, UR4 ;  /* 0x0000000400007c02 */ /* 0x002fce0008000f00 */
.L_x_135:
[----:B-1----:R1:W2:Y:S02]  /*97e0*/  SYNCS.PHASECHK.TRANS64.TRYWAIT P0, [R0+URZ], R3 ;  /* 0x00000003000075a7 */ /* 0x0022a400080011ff */
[----:B--2---:R-:W-:Y:S05]  /*97f0*/  @!P0 NANOSLEEP.SYNCS 0x989680 ;  /* 0x009896800000895d */ /* 0x004fea0003900000 */
[----:B------:R-:W2:Y:S02]  /*9800*/  @!P0 SYNCS.PHASECHK.TRANS64 P0, [R0+URZ], R3 ;  /* 0x00000003000085a7 */ /* 0x000ea400080010ff */
[----:B--2---:R-:W-:Y:S05]  /*9810*/  @!P0 BRA `(.L_x_135) ;  /* 0xfffffffc00f08947 */ /* 0x004fea000383ffff */
[----:B------:R-:W-:Y:S05]  /*9820*/  BRA `(.L_x_136) ;  /* 0xffffff90001c7947 */ /* 0x000fea000383ffff */
.L_x_44:
[----:B------:R-:W-:-:S07]  /*9830*/  MOV R0, UR5 ;  /* 0x0000000500007c02 */ /* 0x000fce0008000f00 */
.L_x_137:
[----:B-1----:R1:W2:Y:S02]  /*9840*/  SYNCS.PHASECHK.TRANS64.TRYWAIT P0, [R0+URZ], R3 ;  /* 0x00000003000075a7 */ /* 0x0022a400080011ff */
[----:B--2---:R-:W-:Y:S05]  /*9850*/  @!P0 NANOSLEEP.SYNCS 0x989680 ;  /* 0x009896800000895d */ /* 0x004fea0003900000 */
[----:B------:R-:W2:Y:S02]  /*9860*/  @!P0 SYNCS.PHASECHK.TRANS64 P0, [R0+URZ], R3 ;  /* 0x00000003000085a7 */ /* 0x000ea400080010ff */
[----:B--2---:R-:W-:Y:S05]  /*9870*/  @!P0 BRA `(.L_x_137) ;  /* 0xfffffffc00f08947 */ /* 0x004fea000383ffff */
[----:B------:R-:W-:Y:S05]  /*9880*/  BRA `(.L_x_138) ;  /* 0xffffff9000287947 */ /* 0x000fea000383ffff */
.L_x_47:
[----:B--2---:R2:W3:Y:S02]  /*9890*/  SYNCS.PHASECHK.TRANS64.TRYWAIT P0, [R2+URZ+0xe0], R5 ;  /* 0x0000e005020075a7 */ /* 0x0044e400080011ff */
[----:B---3--:R-:W-:Y:S05]  /*98a0*/  @!P0 NANOSLEEP.SYNCS 0x989680 ;  /* 0x009896800000895d */ /* 0x008fea0003900000 */
[----:B------:R-:W3:Y:S02]  /*98b0*/  @!P0 SYNCS.PHASECHK.TRANS64 P0, [R2+URZ+0xe0], R5 ;  /* 0x0000e005020085a7 */ /* 0x000ee400080010ff */
[----:B---3--:R-:W-:Y:S05]  /*98c0*/  @!P0 BRA `(.L_x_47) ;  /* 0xfffffffc00f08947 */ /* 0x008fea000383ffff */
[----:B------:R-:W-:Y:S05]  /*98d0*/  BRA `(.L_x_139) ;  /* 0xffffff90008c7947 */ /* 0x000fea000383ffff */
.L_x_48:
[----:B------:R-:W-:-:S07]  /*98e0*/  MOV R2, UR4 ;  /* 0x0000000400027c02 */ /* 0x000fce0008000f00 */
.L_x_140:
[----:B--2---:R2:W3:Y:S02]  /*98f0*/  SYNCS.PHASECHK.TRANS64.TRYWAIT P0, [R2+URZ+0x90], R5 ;  /* 0x00009005020075a7 */ /* 0x0044e400080011ff */
[----:B---3--:R-:W-:Y:S05]  /*9900*/  @!P0 NANOSLEEP.SYNCS 0x989680 ;  /* 0x009896800000895d */ /* 0x008fea0003900000 */
[----:B------:R-:W3:Y:S02]  /*9910*/  @!P0 SYNCS.PHASECHK.TRANS64 P0, [R2+URZ+0x90], R5 ;  /* 0x00009005020085a7 */ /* 0x000ee400080010ff */
[----:B---3--:R-:W-:Y:S05]  /*9920*/  @!P0 BRA `(.L_x_140) ;  /* 0xfffffffc00f08947 */ /* 0x008fea000383ffff */
[----:B------:R-:W-:Y:S05]  /*9930*/  BRA `(.L_x_141) ;  /* 0xffffff90009c7947 */ /* 0x000fea000383ffff */
.L_x_49:
[----:B--2---:R2:W3:Y:S02]  /*9940*/  SYNCS.PHASECHK.TRANS64.TRYWAIT P1, [R2+URZ+0x80], R5 ;  /* 0x00008005020075a7 */ /* 0x0044e400080211ff */
[----:B---3--:R-:W-:Y:S05]  /*9950*/  @!P1 NANOSLEEP.SYNCS 0x989680 ;  /* 0x009896800000995d */ /* 0x008fea0003900000 */
[----:B------:R-:W3:Y:S02]  /*9960*/  @!P1 SYNCS.PHASECHK.TRANS64 P1, [R2+URZ+0x80], R5 ;  /* 0x00008005020095a7 */ /* 0x000ee400080210ff */
[----:B---3--:R-:W-:Y:S05]  /*9970*/  @!P1 BRA `(.L_x_49) ;  /* 0xfffffffc00f09947 */ /* 0x008fea000383ffff */
[----:B------:R-:W-:Y:S05]  /*9980*/  BRA `(.L_x_142) ;  /* 0xffffff9000cc7947 */ /* 0x000fea000383ffff */
.L_x_52:
[----:B------:R-:W-:-:S07]  /*9990*/  MOV R0, UR4 ;  /* 0x0000000400007c02 */ /* 0x000fce0008000f00 */
.L_x_143:
[----:B--2---:R2:W3:Y:S02]  /*99a0*/  SYNCS.PHASECHK.TRANS64.TRYWAIT P0, [R0+URZ+0x90], R3 ;  /* 0x00009003000075a7 */ /* 0x0044e400080011ff */
[----:B---3--:R-:W-:Y:S05]  /*99b0*/  @!P0 NANOSLEEP.SYNCS 0x989680 ;  /* 0x009896800000895d */ /* 0x008fea0003900000 */
[----:B------:R-:W3:Y:S02]  /*99c0*/  @!P0 SYNCS.PHASECHK.TRANS64 P0, [R0+URZ+0x90], R3 ;  /* 0x00009003000085a7 */ /* 0x000ee400080010ff */
[----:B---3--:R-:W-:Y:S05]  /*99d0*/  @!P0 BRA `(.L_x_143) ;  /* 0xfffffffc00f08947 */ /* 0x008fea000383ffff */
[----:B------:R-:W-:Y:S05]  /*99e0*/  BRA `(.L_x_51) ;  /* 0xffffff9400207947 */ /* 0x000fea000383ffff */
.L_x_59:
[----:B-1----:R1:W2:Y:S02]  /*99f0*/  SYNCS.PHASECHK.TRANS64.TRYWAIT P1, [R0+URZ+0x80], R5 ;  /* 0x00008005000075a7 */ /* 0x0022a400080211ff */
[----:B--2---:R-:W-:Y:S05]  /*9a00*/  @!P1 NANOSLEEP.SYNCS 0x989680 ;  /* 0x009896800000995d */ /* 0x004fea0003900000 */
[----:B------:R-:W2:Y:S02]  /*9a10*/  @!P1 SYNCS.PHASECHK.TRANS64 P1, [R0+URZ+0x80], R5 ;  /* 0x00008005000095a7 */ /* 0x000ea400080210ff */
[----:B--2---:R-:W-:Y:S05]  /*9a20*/  @!P1 BRA `(.L_x_59) ;  /* 0xfffffffc00f09947 */ /* 0x004fea000383ffff */
[----:B------:R-:W-:Y:S05]  /*9a30*/  BRA `(.L_x_144) ;  /* 0xffffff9800807947 */ /* 0x000fea000383ffff */
.L_x_60:
[----:B------:R-:W-:-:S07]  /*9a40*/  MOV R3, UR19 ;  /* 0x0000001300037c02 */ /* 0x000fce0008000f00 */
.L_x_145:
[----:B-1----:R1:W2:Y:S02]  /*9a50*/  SYNCS.PHASECHK.TRANS64.TRYWAIT P0, [R3+URZ+0xc0], R0 ;  /* 0x0000c000030075a7 */ /* 0x0022a400080011ff */
[----:B--2---:R-:W-:Y:S05]  /*9a60*/  @!P0 NANOSLEEP.SYNCS 0x989680 ;  /* 0x009896800000895d */ /* 0x004fea0003900000 */
[----:B------:R-:W2:Y:S02]  /*9a70*/  @!P0 SYNCS.PHASECHK.TRANS64 P0, [R3+URZ+0xc0], R0 ;  /* 0x0000c000030085a7 */ /* 0x000ea400080010ff */
[----:B--2---:R-:W-:Y:S05]  /*9a80*/  @!P0 BRA `(.L_x_145) ;  /* 0xfffffffc00f08947 */ /* 0x004fea000383ffff */
[----:B------:R-:W-:Y:S05]  /*9a90*/  BRA `(.L_x_146) ;  /* 0xffffff9800b47947 */ /* 0x000fea000383ffff */
.L_x_63:
[----:B------:R-:W-:Y:S07]  /*9aa0*/  MOV R0, UR6 ;  /* 0x0000000600007c02 */ /* 0x000fee0008000f00 */
.L_x_147:
[----:B-1----:R1:W2:Y:S02]  /*9ab0*/  SYNCS.PHASECHK.TRANS64.TRYWAIT P0, [R0+URZ], R3 ;  /* 0x00000003000075a7 */ /* 0x0022a400080011ff */
[----:B--2---:R-:W-:Y:S05]  /*9ac0*/  @!P0 NANOSLEEP.SYNCS 0x989680 ;  /* 0x009896800000895d */ /* 0x004fea0003900000 */
[----:B------:R-:W2:Y:S02]  /*9ad0*/  @!P0 SYNCS.PHASECHK.TRANS64 P0, [R0+URZ], R3 ;  /* 0x00000003000085a7 */ /* 0x000ea400080010ff */
[----:B--2---:R-:W-:Y:S05]  /*9ae0*/  @!P0 BRA `(.L_x_147) ;  /* 0xfffffffc00f08947 */ /* 0x004fea000383ffff */
[----:B------:R-:W-:Y:S05]  /*9af0*/  BRA `(.L_x_62) ;  /* 0xffffff9800ec7947 */ /* 0x000fea000383ffff */
.L_x_66:
[----:B------:R-:W-:-:S07]  /*9b00*/  MOV R0, UR4 ;  /* 0x0000000400007c02 */ /* 0x000fce0008000f00 */
.L_x_148:
[----:B--2---:R2:W4:Y:S02]  /*9b10*/  SYNCS.PHASECHK.TRANS64.TRYWAIT P0, [R0+URZ], R3 ;  /* 0x00000003000075a7 */ /* 0x00452400080011ff */
[----:B----4-:R-:W-:Y:S05]  /*9b20*/  @!P0 NANOSLEEP.SYNCS 0x989680 ;  /* 0x009896800000895d */ /* 0x010fea0003900000 */
[----:B------:R-:W4:Y:S02]  /*9b30*/  @!P0 SYNCS.PHASECHK.TRANS64 P0, [R0+URZ], R3 ;  /* 0x00000003000085a7 */ /* 0x000f2400080010ff */
[----:B----4-:R-:W-:Y:S05]  /*9b40*/  @!P0 BRA `(.L_x_148) ;  /* 0xfffffffc00f08947 */ /* 0x010fea000383ffff */
[----:B------:R-:W-:Y:S05]  /*9b50*/  BRA `(.L_x_149) ;  /* 0xffffff9c008c7947 */ /* 0x000fea000383ffff */
.L_x_67:
[----:B------:R-:W-:-:S07]  /*9b60*/  MOV R0, UR5 ;  /* 0x0000000500007c02 */ /* 0x000fce0008000f00 */
.L_x_150:
[----:B-1----:R1:W2:Y:S02]  /*9b70*/  SYNCS.PHASECHK.TRANS64.TRYWAIT P0, [R0+URZ], R3 ;  /* 0x00000003000075a7 */ /* 0x0022a400080011ff */
[----:B--2---:R-:W-:Y:S05]  /*9b80*/  @!P0 NANOSLEEP.SYNCS 0x989680 ;  /* 0x009896800000895d */ /* 0x004fea0003900000 */
[----:B------:R-:W2:Y:S02]  /*9b90*/  @!P0 SYNCS.PHASECHK.TRANS64 P0, [R0+URZ], R3 ;  /* 0x00000003000085a7 */ /* 0x000ea400080010ff */
[----:B--2---:R-:W-:Y:S05]  /*9ba0*/  @!P0 BRA `(.L_x_150) ;  /* 0xfffffffc00f08947 */ /* 0x004fea000383ffff */
[----:B------:R-:W-:Y:S05]  /*9bb0*/  BRA `(.L_x_151) ;  /* 0xffffff9c00987947 */ /* 0x000fea000383ffff */
.L_x_68:
[----:B------:R-:W-:-:S07]  /*9bc0*/  MOV R0, UR5 ;  /* 0x0000000500007c02 */ /* 0x000fce0008000f00 */
.L_x_152:
[----:B-1----:R1:W2:Y:S02]  /*9bd0*/  SYNCS.PHASECHK.TRANS64.TRYWAIT P0, [R0+URZ], R3 ;  /* 0x00000003000075a7 */ /* 0x0022a400080011ff */
[----:B--2---:R-:W-:Y:S05]  /*9be0*/  @!P0 NANOSLEEP.SYNCS 0x989680 ;  /* 0x009896800000895d */ /* 0x004fea0003900000 */
[----:B------:R-:W2:Y:S02]  /*9bf0*/  @!P0 SYNCS.PHASECHK.TRANS64 P0, [R0+URZ], R3 ;  /* 0x00000003000085a7 */ /* 0x000ea400080010ff */
[----:B--2---:R-:W-:Y:S05]  /*9c00*/  @!P0 BRA `(.L_x_152) ;  /* 0xfffffffc00f08947 */ /* 0x004fea000383ffff */
[----:B------:R-:W-:Y:S05]  /*9c10*/  BRA `(.L_x_153) ;  /* 0xffffff9c00a47947 */ /* 0x000fea000383ffff */
.L_x_69:
[----:B------:R-:W-:-:S07]  /*9c20*/  MOV R0, UR4 ;  /* 0x0000000400007c02 */ /* 0x000fce0008000f00 */
.L_x_154:
[----:B-1----:R1:W2:Y:S02]  /*9c30*/  SYNCS.PHASECHK.TRANS64.TRYWAIT P0, [R0+URZ], R3 ;  /* 0x00000003000075a7 */ /* 0x0022a400080011ff */
[----:B--2---:R-:W-:Y:S05]  /*9c40*/  @!P0 NANOSLEEP.SYNCS 0x989680 ;  /* 0x009896800000895d */ /* 0x004fea0003900000 */
[----:B------:R-:W2:Y:S02]  /*9c50*/  @!P0 SYNCS.PHASECHK.TRANS64 P0, [R0+URZ], R3 ;  /* 0x00000003000085a7 */ /* 0x000ea400080010ff */
[----:B--2---:R-:W-:Y:S05]  /*9c60*/  @!P0 BRA `(.L_x_154) ;  /* 0xfffffffc00f08947 */ /* 0x004fea000383ffff */
[----:B------:R-:W-:Y:S05]  /*9c70*/  BRA `(.L_x_155) ;  /* 0xffffff9c00b07947 */ /* 0x000fea000383ffff */
.L_x_74:
[----:B--2---:R2:W3:Y:S02]  /*9c80*/  SYNCS.PHASECHK.TRANS64.TRYWAIT P0, [R12+URZ+0x80], R9 ;  /* 0x000080090c0075a7 */ /* 0x0044e400080011ff */
[----:B---3--:R-:W-:Y:S05]  /*9c90*/  @!P0 NANOSLEEP.SYNCS 0x989680 ;  /* 0x009896800000895d */ /* 0x008fea0003900000 */
[----:B------:R-:W3:Y:S02]  /*9ca0*/  @!P0 SYNCS.PHASECHK.TRANS64 P0, [R12+URZ+0x80], R9 ;  /* 0x000080090c0085a7 */ /* 0x000ee400080010ff */
[----:B---3--:R-:W-:Y:S05]  /*9cb0*/  @!P0 BRA `(.L_x_74) ;  /* 0xfffffffc00f08947 */ /* 0x008fea000383ffff */
[----:B------:R-:W-:Y:S05]  /*9cc0*/  BRA `(.L_x_156) ;  /* 0xffffffa000e07947 */ /* 0x000fea000383ffff */
.L_x_77:
[----:B------:R-:W-:Y:S07]  /*9cd0*/  MOV R0, UR21 ;  /* 0x0000001500007c02 */ /* 0x000fee0008000f00 */
.L_x_157:
[----:B--2---:R2:W3:Y:S02]  /*9ce0*/  SYNCS.PHASECHK.TRANS64.TRYWAIT P2, [R0+URZ+0x78], R11 ;  /* 0x0000780b000075a7 */ /* 0x0044e400080411ff */
[----:B---3--:R-:W-:Y:S05]  /*9cf0*/  @!P2 NANOSLEEP.SYNCS 0x989680 ;  /* 0x009896800000a95d */ /* 0x008fea0003900000 */
[----:B------:R-:W3:Y:S02]  /*9d00*/  @!P2 SYNCS.PHASECHK.TRANS64 P2, [R0+URZ+0x78], R11 ;  /* 0x0000780b0000a5a7 */ /* 0x000ee400080410ff */
[----:B---3--:R-:W-:Y:S05]  /*9d10*/  @!P2 BRA `(.L_x_157) ;  /* 0xfffffffc00f0a947 */ /* 0x008fea000383ffff */
[----:B------:R-:W-:Y:S05]  /*9d20*/  BRA `(.L_x_76) ;  /* 0xffffffa800487947 */ /* 0x000fea000383ffff */
.L_x_80:
[----:B--2---:R-:W-:Y:S07]  /*9d30*/  MOV R0, UR21 ;  /* 0x0000001500007c02 */ /* 0x004fee0008000f00 */
.L_x_158:
[----:B--2---:R2:W3:Y:S02]  /*9d40*/  SYNCS.PHASECHK.TRANS64.TRYWAIT P0, [R0+URZ+0x50], R9 ;  /* 0x00005009000075a7 */ /* 0x0044e400080011ff */
[----:B---3--:R-:W-:Y:S05]  /*9d50*/  @!P0 NANOSLEEP.SYNCS 0x989680 ;  /* 0x009896800000895d */ /* 0x008fea0003900000 */
[----:B------:R-:W3:Y:S02]  /*9d60*/  @!P0 SYNCS.PHASECHK.TRANS64 P0, [R0+URZ+0x50], R9 ;  /* 0x00005009000085a7 */ /* 0x000ee400080010ff */
[----:B---3--:R-:W-:Y:S05]  /*9d70*/  @!P0 BRA `(.L_x_158) ;  /* 0xfffffffc00f08947 */ /* 0x008fea000383ffff */
[----:B------:R-:W-:Y:S05]  /*9d80*/  BRA `(.L_x_159) ;  /* 0xffffffa800a47947 */ /* 0x000fea000383ffff */
.L_x_81:
[----:B------:R-:W-:Y:S07]  /*9d90*/  MOV R0, UR21 ;  /* 0x0000001500007c02 */ /* 0x000fee0008000f00 */
.L_x_160:
[----:B--2---:R2:W3:Y:S02]  /*9da0*/  SYNCS.PHASECHK.TRANS64.TRYWAIT P0, [R0+URZ+0x58], R9 ;  /* 0x00005809000075a7 */ /* 0x0044e400080011ff */
[----:B---3--:R-:W-:Y:S05]  /*9db0*/  @!P0 NANOSLEEP.SYNCS 0x989680 ;  /* 0x009896800000895d */ /* 0x008fea0003900000 */
[----:B------:R-:W3:Y:S02]  /*9dc0*/  @!P0 SYNCS.PHASECHK.TRANS64 P0, [R0+URZ+0x58], R9 ;  /* 0x00005809000085a7 */ /* 0x000ee400080010ff */
[----:B---3--:R-:W-:Y:S05]  /*9dd0*/  @!P0 BRA `(.L_x_160) ;  /* 0xfffffffc00f08947 */ /* 0x008fea000383ffff */
[----:B------:R-:W-:Y:S05]  /*9de0*/  BRA `(.L_x_161) ;  /* 0xffffffa800dc7947 */ /* 0x000fea000383ffff */
.L_x_82:
[----:B------:R-:W-:Y:S07]  /*9df0*/  MOV R0, UR21 ;  /* 0x0000001500007c02 */ /* 0x000fee0008000f00 */
.L_x_162:
[----:B--2---:R2:W3:Y:S02]  /*9e00*/  SYNCS.PHASECHK.TRANS64.TRYWAIT P0, [R0+URZ+0x60], R9 ;  /* 0x00006009000075a7 */ /* 0x0044e400080011ff */
[----:B---3--:R-:W-:Y:S05]  /*9e10*/  @!P0 NANOSLEEP.SYNCS 0x989680 ;  /* 0x009896800000895d */ /* 0x008fea0003900000 */
[----:B------:R-:W3:Y:S02]  /*9e20*/  @!P0 SYNCS.PHASECHK.TRANS64 P0, [R0+URZ+0x60], R9 ;  /* 0x00006009000085a7 */ /* 0x000ee400080010ff */
[----:B---3--:R-:W-:Y:S05]  /*9e30*/  @!P0 BRA `(.L_x_162) ;  /* 0xfffffffc00f08947 */ /* 0x008fea000383ffff */
[----:B------:R-:W-:Y:S05]  /*9e40*/  BRA `(.L_x_163) ;  /* 0xffffffac00207947 */ /* 0x000fea000383ffff */
.L_x_83:
[----:B------:R-:W-:Y:S07]  /*9e50*/  MOV R0, UR21 ;  /* 0x0000001500007c02 */ /* 0x000fee0008000f00 */
.L_x_164:
[----:B--2---:R2:W3:Y:S02]  /*9e60*/  SYNCS.PHASECHK.TRANS64.TRYWAIT P0, [R0+URZ+0x68], R9 ;  /* 0x00006809000075a7 */ /* 0x0044e400080011ff */
[----:B---3--:R-:W-:Y:S05]  /*9e70*/  @!P0 NANOSLEEP.SYNCS 0x989680 ;  /* 0x009896800000895d */ /* 0x008fea0003900000 */
[----:B------:R-:W3:Y:S02]  /*9e80*/  @!P0 SYNCS.PHASECHK.TRANS64 P0, [R0+URZ+0x68], R9 ;  /* 0x00006809000085a7 */ /* 0x000ee400080010ff */
[----:B---3--:R-:W-:Y:S05]  /*9e90*/  @!P0 BRA `(.L_x_164) ;  /* 0xfffffffc00f08947 */ /* 0x008fea000383ffff */
[----:B------:R-:W-:Y:S05]  /*9ea0*/  BRA `(.L_x_165) ;  /* 0xffffffac00607947 */ /* 0x000fea000383ffff */
.L_x_85:
[----:B------:R-:W-:-:S07]  /*9eb0*/  MOV R0, UR21 ;  /* 0x0000001500007c02 */ /* 0x000fce0008000f00 */
.L_x_166:
[----:B---3--:R3:W4:Y:S02]  /*9ec0*/  SYNCS.PHASECHK.TRANS64.TRYWAIT P0, [R0+URZ+0x50], R3 ;  /* 0x00005003000075a7 */ /* 0x00872400080011ff */
[----:B----4-:R-:W-:Y:S05]  /*9ed0*/  @!P0 NANOSLEEP.SYNCS 0x989680 ;  /* 0x009896800000895d */ /* 0x010fea0003900000 */
[----:B------:R-:W4:Y:S02]  /*9ee0*/  @!P0 SYNCS.PHASECHK.TRANS64 P0, [R0+URZ+0x50], R3 ;  /* 0x00005003000085a7 */ /* 0x000f2400080010ff */
[----:B----4-:R-:W-:Y:S05]  /*9ef0*/  @!P0 BRA `(.L_x_166) ;  /* 0xfffffffc00f08947 */ /* 0x010fea000383ffff */
[----:B------:R-:W-:Y:S05]  /*9f00*/  BRA `(.L_x_167) ;  /* 0xffffffac00d47947 */ /* 0x000fea000383ffff */
.L_x_86:
[----:B---3--:R-:W-:-:S07]  /*9f10*/  MOV R0, UR21 ;  /* 0x0000001500007c02 */ /* 0x008fce0008000f00 */
.L_x_168:
[----:B---3--:R3:W4:Y:S02]  /*9f20*/  SYNCS.PHASECHK.TRANS64.TRYWAIT P0, [R0+URZ+0x58], R3 ;  /* 0x00005803000075a7 */ /* 0x00872400080011ff */
[----:B----4-:R-:W-:Y:S05]  /*9f30*/  @!P0 NANOSLEEP.SYNCS 0x989680 ;  /* 0x009896800000895d */ /* 0x010fea0003900000 */
[----:B------:R-:W4:Y:S02]  /*9f40*/  @!P0 SYNCS.PHASECHK.TRANS64 P0, [R0+URZ+0x58], R3 ;  /* 0x00005803000085a7 */ /* 0x000f2400080010ff */
[----:B----4-:R-:W-:Y:S05]  /*9f50*/  @!P0 BRA `(.L_x_168) ;  /* 0xfffffffc00f08947 */ /* 0x010fea000383ffff */
[----:B------:R-:W-:Y:S05]  /*9f60*/  BRA `(.L_x_169) ;  /* 0xffffffac00c47947 */ /* 0x000fea000383ffff */
.L_x_87:
[----:B---3--:R-:W-:-:S07]  /*9f70*/  MOV R0, UR21 ;  /* 0x0000001500007c02 */ /* 0x008fce0008000f00 */
.L_x_170:
[----:B---3--:R3:W4:Y:S02]  /*9f80*/  SYNCS.PHASECHK.TRANS64.TRYWAIT P0, [R0+URZ+0x60], R3 ;  /* 0x00006003000075a7 */ /* 0x00872400080011ff */
[----:B----4-:R-:W-:Y:S05]  /*9f90*/  @!P0 NANOSLEEP.SYNCS 0x989680 ;  /* 0x009896800000895d */ /* 0x010fea0003900000 */
[----:B------:R-:W4:Y:S02]  /*9fa0*/  @!P0 SYNCS.PHASECHK.TRANS64 P0, [R0+URZ+0x60], R3 ;  /* 0x00006003000085a7 */ /* 0x000f2400080010ff */
[----:B----4-:R-:W-:Y:S05]  /*9fb0*/  @!P0 BRA `(.L_x_170) ;  /* 0xfffffffc00f08947 */ /* 0x010fea000383ffff */
[----:B------:R-:W-:Y:S05]  /*9fc0*/  BRA `(.L_x_171) ;  /* 0xffffffac00b47947 */ /* 0x000fea000383ffff */
.L_x_89:
[----:B-1----:R1:W2:Y:S02]  /*9fd0*/  SYNCS.PHASECHK.TRANS64.TRYWAIT P0, [R3+URZ+0x80], R0 ;  /* 0x00008000030075a7 */ /* 0x0022a400080011ff */
[----:B--2---:R-:W-:Y:S05]  /*9fe0*/  @!P0 NANOSLEEP.SYNCS 0x989680 ;  /* 0x009896800000895d */ /* 0x004fea0003900000 */
[----:B------:R-:W2:Y:S02]  /*9ff0*/  @!P0 SYNCS.PHASECHK.TRANS64 P0, [R3+URZ+0x80], R0 ;  /* 0x00008000030085a7 */ /* 0x000ea400080010ff */
[----:B--2---:R-:W-:Y:S05]  /*a000*/  @!P0 BRA `(.L_x_89) ;  /* 0xfffffffc00f08947 */ /* 0x004fea000383ffff */
[----:B------:R-:W-:Y:S05]  /*a010*/  BRA `(.L_x_172) ;  /* 0xffffffb000847947 */ /* 0x000fea000383ffff */
.L_x_100:
[----:B--2---:R2:W1:Y:S02]  /*a020*/  SYNCS.PHASECHK.TRANS64.TRYWAIT P1, [R2+URZ+0x30], R3 ;  /* 0x00003003020075a7 */ /* 0x00446400080211ff */
[----:B-1----:R-:W-:Y:S05]  /*a030*/  @!P1 NANOSLEEP.SYNCS 0x989680 ;  /* 0x009896800000995d */ /* 0x002fea0003900000 */
[----:B------:R-:W1:Y:S02]  /*a040*/  @!P1 SYNCS.PHASECHK.TRANS64 P1, [R2+URZ+0x30], R3 ;  /* 0x00003003020095a7 */ /* 0x000e6400080210ff */
[----:B-1----:R-:W-:Y:S05]  /*a050*/  @!P1 BRA `(.L_x_100) ;  /* 0xfffffffc00f09947 */ /* 0x002fea000383ffff */
[----:B------:R-:W-:Y:S05]  /*a060*/  BRA `(.L_x_99) ;  /* 0xffffffbc00fc7947 */ /* 0x000fea000383ffff */
.L_x_102:
[----:B--2---:R2:W4:Y:S02]  /*a070*/  SYNCS.PHASECHK.TRANS64.TRYWAIT P0, [R71+URZ+0xa0], R4 ;  /* 0x0000a004470075a7 */ /* 0x00452400080011ff */
[----:B----4-:R-:W-:Y:S05]  /*a080*/  @!P0 NANOSLEEP.SYNCS 0x989680 ;  /* 0x009896800000895d */ /* 0x010fea0003900000 */
[----:B------:R-:W4:Y:S02]  /*a090*/  @!P0 SYNCS.PHASECHK.TRANS64 P0, [R71+URZ+0xa0], R4 ;  /* 0x0000a004470085a7 */ /* 0x000f2400080010ff */
[----:B----4-:R-:W-:Y:S05]  /*a0a0*/  @!P0 BRA `(.L_x_102) ;  /* 0xfffffffc00f08947 */ /* 0x010fea000383ffff */
[----:B------:R-:W-:Y:S05]  /*a0b0*/  BRA `(.L_x_101) ;  /* 0xffffffc0004c7947 */ /* 0x000fea000383ffff */
.L_x_110:
[----:B---3--:R3:W4:Y:S02]  /*a0c0*/  SYNCS.PHASECHK.TRANS64.TRYWAIT P0, [R112+URZ+0x30], R3 ;  /* 0x00003003700075a7 */ /* 0x00872400080011ff */
[----:B----4-:R-:W-:Y:S05]  /*a0d0*/  @!P0 NANOSLEEP.SYNCS 0x989680 ;  /* 0x009896800000895d */ /* 0x010fea0003900000 */
[----:B------:R-:W4:Y:S02]  /*a0e0*/  @!P0 SYNCS.PHASECHK.TRANS64 P0, [R112+URZ+0x30], R3 ;  /* 0x00003003700085a7 */ /* 0x000f2400080010ff */
[----:B----4-:R-:W-:Y:S05]  /*a0f0*/  @!P0 BRA `(.L_x_110) ;  /* 0xfffffffc00f08947 */ /* 0x010fea000383ffff */
[----:B------:R-:W-:Y:S05]  /*a100*/  BRA `(.L_x_109) ;  /* 0xffffffcc00407947 */ /* 0x000fea000383ffff */
.L_x_118:
[----:B---3--:R3:W4:Y:S02]  /*a110*/  SYNCS.PHASECHK.TRANS64.TRYWAIT P0, [R112+URZ+0x30], R5 ;  /* 0x00003005700075a7 */ /* 0x00872400080011ff */
[----:B----4-:R-:W-:Y:S05]  /*a120*/  @!P0 NANOSLEEP.SYNCS 0x989680 ;  /* 0x009896800000895d */ /* 0x010fea0003900000 */
[----:B------:R-:W4:Y:S02]  /*a130*/  @!P0 SYNCS.PHASECHK.TRANS64 P0, [R112+URZ+0x30], R5 ;  /* 0x00003005700085a7 */ /* 0x000f2400080010ff */
[----:B----4-:R-:W-:Y:S05]  /*a140*/  @!P0 BRA `(.L_x_118) ;  /* 0xfffffffc00f08947 */ /* 0x010fea000383ffff */
[----:B------:R-:W-:Y:S05]  /*a150*/  BRA `(.L_x_117) ;  /* 0xffffffd800807947 */ /* 0x000fea000383ffff */
.L_x_126:
[----:B---3--:R3:W4:Y:S02]  /*a160*/  SYNCS.PHASECHK.TRANS64.TRYWAIT P0, [R102+URZ+0x30], R3 ;  /* 0x00003003660075a7 */ /* 0x00872400080011ff */
[----:B----4-:R-:W-:Y:S05]  /*a170*/  @!P0 NANOSLEEP.SYNCS 0x989680 ;  /* 0x009896800000895d */ /* 0x010fea0003900000 */
[----:B------:R-:W4:Y:S02]  /*a180*/  @!P0 SYNCS.PHASECHK.TRANS64 P0, [R102+URZ+0x30], R3 ;  /* 0x00003003660085a7 */ /* 0x000f2400080010ff */
[----:B----4-:R-:W-:Y:S05]  /*a190*/  @!P0 BRA `(.L_x_126) ;  /* 0xfffffffc00f08947 */ /* 0x010fea000383ffff */
[----:B------:R-:W-:Y:S05]  /*a1a0*/  BRA `(.L_x_125) ;  /* 0xffffffe400cc7947 */ /* 0x000fea000383ffff */
        .weak           $__internal_0_$__cuda_sm10x_tcgen05_guardrail_trap_col_being_dealloced_not_returned_by_alloc
        .type           $__internal_0_$__cuda_sm10x_tcgen05_guardrail_trap_col_being_dealloced_not_returned_by_alloc,@function
        .size           $__internal_0_$__cuda_sm10x_tcgen05_guardrail_trap_col_being_dealloced_not_returned_by_alloc,($__internal_1_$__cuda_sm10x_tcgen05_guardrail_trap_phase_invalid_during_alloc - $__internal_0_$__cuda_sm10x_tcgen05_guardrail_trap_col_being_dealloced_not_returned_by_alloc)
$__internal_0_$__cuda_sm10x_tcgen05_guardrail_trap_col_being_dealloced_not_returned_by_alloc:
[----:B------:R-:W-:Y:S05]  /*a1b0*/  BPT.TRAP 0x1 ;  /* 0x000000040000795c */ /* 0x000fea0000300000 */
[----:B------:R-:W-:-:S04]  /*a1c0*/  HFMA2 R3, -RZ, RZ, 0, 0 ;  /* 0x00000000ff037431 */ /* 0x000fc800000001ff */
[----:B------:R-:W-:Y:S05]  /*a1d0*/  RET.REL.NODEC R2 `(_ZN7cutlass13device_kernelINS_4gemm6kernel13GemmUniversalIN4cute5tupleIJiiiiEEENS1_10collective13CollectiveMmaINS1_35MainloopSm100TmaUmmaWarpSpecializedILi3ELi2ELi4ENS5_IJNS4_1CILi2EEESB_NSA_ILi1EEEEEEEENS5_IJNSA_ILi64EEENSA_ILi256EEENSA_ILi32EEEEEENS_12float_e5m2_tENS5_IJlSC_lEEESJ_SK_NS4_8TiledMMAINS4_8MMA_AtomIJNS4_10MMA_TraitsINS4_19SM100_MMA_F8F6F4_SSEJSJ_SJ_fSF_SG_NS4_17integral_constantINS4_4UMMA5MajorELSR_0EEESS_NSP_INSQ_7ScaleInELST_0EEESU_EEEEEENS4_6LayoutINS5_IJSC_SC_SC_EEENS5_IJNSA_ILi0EEESZ_SZ_EEEEENS5_IJNS4_10UnderscoreES12_S12_EEEEENS4_23SM90_TMA_LOAD_MULTICASTENS4_14ComposedLayoutINS4_7SwizzleILi1ELi4ELi3EEENS4_18smem_ptr_flag_bitsILi8EEENSX_INS5_IJNSA_ILi8EEESH_EEENS5_IJSH_SC_EEEEEEEvNS4_8identityES15_S1F_vS1G_EENS_8epilogue10collective18CollectiveEpilogueINS1I_23Sm100TmaWarpSpecializedILi4ELi2ELi32ELb0ELb0EEEJSI_NS5_IJNSX_ISF_SC_EES1N_EEESJ_SK_SJ_SK_NS1I_6fusion15FusionCallbacksIS1M_NS1P_17LinearCombinationISJ_fSJ_fLNS_15FloatRoundStyleE2EEESI_S1O_JEEENS4_5SM1004TMEM4LOAD26SM100_TMEM_LOAD_16dp32b32xENS4_13SM90_TMA_LOADENS16_INS17_ILi2ELi4ELi3EEES1A_NSX_INS5_IJS1B_SF_EEENS5_IJSF_SC_EEEEEEENS4_39AutoVectorizingCopyWithAssumedAlignmentILi128EEENS4_14SM90_TMA_STOREES24_S26_S26_EEEvvEEEEvNT_6ParamsE) ;  /* 0xffffff5c02887950 */ /* 0x000fea0003c3ffff */
        .weak           $__internal_1_$__cuda_sm10x_tcgen05_guardrail_trap_phase_invalid_during_alloc
        .type           $__internal_1_$__cuda_sm10x_tcgen05_guardrail_trap_phase_invalid_during_alloc,@function
        .size           $__internal_1_$__cuda_sm10x_tcgen05_guardrail_trap_phase_invalid_during_alloc,($__internal_2_$__cuda_sm10x_tcgen05_guardrail_trap_unallocated_columns_being_dealloced - $__internal_1_$__cuda_sm10x_tcgen05_guardrail_trap_phase_invalid_during_alloc)
$__internal_1_$__cuda_sm10x_tcgen05_guardrail_trap_phase_invalid_during_alloc:
[----:B------:R-:W-:Y:S05]  /*a1e0*/  BPT.TRAP 0x1 ;  /* 0x000000040000795c */ /* 0x000fea0000300000 */
[----:B------:R-:W-:-:S04]  /*a1f0*/  MOV R5, 0x0 ;  /* 0x0000000000057802 */ /* 0x000fc80000000f00 */
[----:B------:R-:W-:Y:S05]  /*a200*/  RET.REL.NODEC R4 `(_ZN7cutlass13device_kernelINS_4gemm6kernel13GemmUniversalIN4cute5tupleIJiiiiEEENS1_10collective13CollectiveMmaINS1_35MainloopSm100TmaUmmaWarpSpecializedILi3ELi2ELi4ENS5_IJNS4_1CILi2EEESB_NSA_ILi1EEEEEEEENS5_IJNSA_ILi64EEENSA_ILi256EEENSA_ILi32EEEEEENS_12float_e5m2_tENS5_IJlSC_lEEESJ_SK_NS4_8TiledMMAINS4_8MMA_AtomIJNS4_10MMA_TraitsINS4_19SM100_MMA_F8F6F4_SSEJSJ_SJ_fSF_SG_NS4_17integral_constantINS4_4UMMA5MajorELSR_0EEESS_NSP_INSQ_7ScaleInELST_0EEESU_EEEEEENS4_6LayoutINS5_IJSC_SC_SC_EEENS5_IJNSA_ILi0EEESZ_SZ_EEEEENS5_IJNS4_10UnderscoreES12_S12_EEEEENS4_23SM90_TMA_LOAD_MULTICASTENS4_14ComposedLayoutINS4_7SwizzleILi1ELi4ELi3EEENS4_18smem_ptr_flag_bitsILi8EEENSX_INS5_IJNSA_ILi8EEESH_EEENS5_IJSH_SC_EEEEEEEvNS4_8identityES15_S1F_vS1G_EENS_8epilogue10collective18CollectiveEpilogueINS1I_23Sm100TmaWarpSpecializedILi4ELi2ELi32ELb0ELb0EEEJSI_NS5_IJNSX_ISF_SC_EES1N_EEESJ_SK_SJ_SK_NS1I_6fusion15FusionCallbacksIS1M_NS1P_17LinearCombinationISJ_fSJ_fLNS_15FloatRoundStyleE2EEESI_S1O_JEEENS4_5SM1004TMEM4LOAD26SM100_TMEM_LOAD_16dp32b32xENS4_13SM90_TMA_LOADENS16_INS17_ILi2ELi4ELi3EEES1A_NSX_INS5_IJS1B_SF_EEENS5_IJSF_SC_EEEEEEENS4_39AutoVectorizingCopyWithAssumedAlignmentILi128EEENS4_14SM90_TMA_STOREES24_S26_S26_EEEvvEEEEvNT_6ParamsE) ;  /* 0xffffff5c047c7950 */ /* 0x000fea0003c3ffff */
        .weak           $__internal_2_$__cuda_sm10x_tcgen05_guardrail_trap_unallocated_columns_being_dealloced
        .type           $__internal_2_$__cuda_sm10x_tcgen05_guardrail_trap_unallocated_columns_being_dealloced,@function
        .size           $__internal_2_$__cuda_sm10x_tcgen05_guardrail_trap_unallocated_columns_being_dealloced,(.L_x_174 - $__internal_2_$__cuda_sm10x_tcgen05_guardrail_trap_unallocated_columns_being_dealloced)
$__internal_2_$__cuda_sm10x_tcgen05_guardrail_trap_unallocated_columns_being_dealloced:
[----:B------:R-:W-:Y:S05]  /*a210*/  BPT.TRAP 0x1 ;  /* 0x000000040000795c */ /* 0x000fea0000300000 */
[----:B------:R-:W-:-:S04]  /*a220*/  HFMA2 R3, -RZ, RZ, 0, 0 ;  /* 0x00000000ff037431 */ /* 0x000fc800000001ff */
[----:B------:R-:W-:Y:S05]  /*a230*/  RET.REL.NODEC R2 `(_ZN7cutlass13device_kernelINS_4gemm6kernel13GemmUniversalIN4cute5tupleIJiiiiEEENS1_10collective13CollectiveMmaINS1_35MainloopSm100TmaUmmaWarpSpecializedILi3ELi2ELi4ENS5_IJNS4_1CILi2EEESB_NSA_ILi1EEEEEEEENS5_IJNSA_ILi64EEENSA_ILi256EEENSA_ILi32EEEEEENS_12float_e5m2_tENS5_IJlSC_lEEESJ_SK_NS4_8TiledMMAINS4_8MMA_AtomIJNS4_10MMA_TraitsINS4_19SM100_MMA_F8F6F4_SSEJSJ_SJ_fSF_SG_NS4_17integral_constantINS4_4UMMA5MajorELSR_0EEESS_NSP_INSQ_7ScaleInELST_0EEESU_EEEEEENS4_6LayoutINS5_IJSC_SC_SC_EEENS5_IJNSA_ILi0EEESZ_SZ_EEEEENS5_IJNS4_10UnderscoreES12_S12_EEEEENS4_23SM90_TMA_LOAD_MULTICASTENS4_14ComposedLayoutINS4_7SwizzleILi1ELi4ELi3EEENS4_18smem_ptr_flag_bitsILi8EEENSX_INS5_IJNSA_ILi8EEESH_EEENS5_IJSH_SC_EEEEEEEvNS4_8identityES15_S1F_vS1G_EENS_8epilogue10collective18CollectiveEpilogueINS1I_23Sm100TmaWarpSpecializedILi4ELi2ELi32ELb0ELb0EEEJSI_NS5_IJNSX_ISF_SC_EES1N_EEESJ_SK_SJ_SK_NS1I_6fusion15FusionCallbacksIS1M_NS1P_17LinearCombinationISJ_fSJ_fLNS_15FloatRoundStyleE2EEESI_S1O_JEEENS4_5SM1004TMEM4LOAD26SM100_TMEM_LOAD_16dp32b32xENS4_13SM90_TMA_LOADENS16_INS17_ILi2ELi4ELi3EEES1A_NSX_INS5_IJS1B_SF_EEENS5_IJSF_SC_EEEEEEENS4_39AutoVectorizingCopyWithAssumedAlignmentILi128EEENS4_14SM90_TMA_STOREES24_S26_S26_EEEvvEEEEvNT_6ParamsE) ;  /* 0xffffff5c02707950 */ /* 0x000fea0003c3ffff */
.L_x_173:
[----:B------:R-:W-:-:S00]  /*a240*/  BRA `(.L_x_173) ;  /* 0xfffffffc00fc7947 */ /* 0x000fc0000383ffff */
[----:B------:R-:W-:-:S00]  /*a250*/  NOP ;  /* 0x0000000000007918 */ /* 0x000fc00000000000 */
        /* <DEDUP_REMOVED lines=10> */
.L_x_174:


//--------------------- .nv.global.init           --------------------------
	.section	.nv.global.init,"aw",@progbits
.nv.global.init:
	.type		$str$27,@object
	.size		$str$27,($str$28 - $str$27)
$str$27:
        /*0000*/ 	.byte	0x28, 0x61, 0x64, 0x64, 0x72, 0x65, 0x73, 0x73, 0x20, 0x26, 0x20, 0x6d, 0x61, 0x73, 0x6b, 0x29
        /*0010*/ 	.byte	0x20, 0x3d, 0x3d, 0x20, 0x30, 0x00
	.type		$str$28,@object
	.size		$str$28,($str$26 - $str$28)
$str$28:
        /*0016*/ 	.byte	0x2f, 0x74, 0x6d, 0x70, 0x2f, 0x63, 0x75, 0x74, 0x6c, 0x61, 0x73, 0x73, 0x5f, 0x73, 0x77, 0x65
        /*0026*/ 	.byte	0x65, 0x70, 0x5f, 0x73, 0x72, 0x63, 0x2f, 0x69, 0x6e, 0x63, 0x6c, 0x75, 0x64, 0x65, 0x2f, 0x63
        /*0036*/ 	.byte	0x75, 0x74, 0x65, 0x2f, 0x70, 0x6f, 0x69, 0x6e, 0x74, 0x65, 0x72, 0x5f, 0x66, 0x6c, 0x61, 0x67
        /*0046*/ 	.byte	0x67, 0x65, 0x64, 0x2e, 0x68, 0x70, 0x70, 0x00
	.type		$str$26,@object
	.size		$str$26,($str$25 - $str$26)
$str$26:
        /*004e*/ 	.byte	0x2f, 0x74, 0x6d, 0x70, 0x2f, 0x63, 0x75, 0x74, 0x6c, 0x61, 0x73, 0x73, 0x5f, 0x73, 0x77, 0x65
        /*005e*/ 	.byte	0x65, 0x70, 0x5f, 0x73, 0x72, 0x63, 0x2f, 0x69, 0x6e, 0x63, 0x6c, 0x75, 0x64, 0x65, 0x2f, 0x63
        /*006e*/ 	.byte	0x75, 0x74, 0x65, 0x2f, 0x61, 0x74, 0x6f, 0x6d, 0x2f, 0x63, 0x6f, 0x70, 0x79, 0x5f, 0x74, 0x72
        /*007e*/ 	.byte	0x61, 0x69, 0x74, 0x73, 0x5f, 0x73, 0x6d, 0x31, 0x30, 0x30, 0x2e, 0x68, 0x70, 0x70, 0x00
	.type		$str$25,@object
	.size		$str$25,(__unnamed_1 - $str$25)
$str$25:
        /*008d*/ 	.byte	0x28, 0x28, 0x75, 0x69, 0x6e, 0x74, 0x33, 0x32, 0x5f, 0x74, 0x28, 0x74, 0x68, 0x72, 0x65, 0x61
        /*009d*/ 	.byte	0x64, 0x49, 0x64, 0x78, 0x2e, 0x78, 0x29, 0x20, 0x2f, 0x20, 0x33, 0x32, 0x29, 0x20, 0x25, 0x20
        /*00ad*/ 	.byte	0x34, 0x29, 0x20, 0x3d, 0x3d, 0x20, 0x28, 0x28, 0x28, 0x74, 0x6d, 0x65, 0x6d, 0x5f, 0x61, 0x64
        /*00bd*/ 	.byte	0x64, 0x72, 0x20, 0x3e, 0x3e, 0x20, 0x31, 0x36, 0x29, 0x20, 0x2f, 0x20, 0x33, 0x32, 0x29, 0x20
        /*00cd*/ 	.byte	0x25, 0x20, 0x34, 0x29, 0x00
	.type		__unnamed_1,@object
	.size		__unnamed_1,(__unnamed_2 - __unnamed_1)
__unnamed_1:
        /*00d2*/ 	.byte	0x61, 0x75, 0x74, 0x6f, 0x20, 0x63, 0x75, 0x74, 0x65, 0x3a, 0x3a, 0x61, 0x73, 0x5f, 0x70, 0x6f
        /* <DEDUP_REMOVED lines=24> */
        /*0262*/ 	.byte	0x3c, 0x34, 0x30, 0x39, 0x36, 0x3e, 0x3e, 0x3e, 0x3e, 0x5d, 0x00
	.type		__unnamed_2,@object
	.size		__unnamed_2,(__unnamed_3 - __unnamed_2)
__unnamed_2:
        /* <DEDUP_REMOVED lines=26> */
	.type		__unnamed_3,@object
	.size		__unnamed_3,(.L_3 - __unnamed_3)
__unnamed_3:
        /* <DEDUP_REMOVED lines=40> */
        /*0688*/ 	.byte	0x74, 0x65, 0x3a, 0x3a, 0x43, 0x3c, 0x30, 0x3e, 0x3e, 0x3e, 0x3e, 0x5d, 0x00
.L_3:


//--------------------- .nv.shared._ZN7cutlass13device_kernelINS_4gemm6kernel13GemmUniversalIN4cute5tupleIJiiiiEEENS1_10collective13CollectiveMmaINS1_35MainloopSm100TmaUmmaWarpSpecializedILi3ELi2ELi4ENS5_IJNS4_1CILi2EEESB_NSA_ILi1EEEEEEEENS5_IJNSA_ILi64EEENSA_ILi256EEENSA_ILi32EEEEEENS_12float_e5m2_tENS5_IJlSC_lEEESJ_SK_NS4_8TiledMMAINS4_8MMA_AtomIJNS4_10MMA_TraitsINS4_19SM100_MMA_F8F6F4_SSEJSJ_SJ_fSF_SG_NS4_17integral_constantINS4_4UMMA5MajorELSR_0EEESS_NSP_INSQ_7ScaleInELST_0EEESU_EEEEEENS4_6LayoutINS5_IJSC_SC_SC_EEENS5_IJNSA_ILi0EEESZ_SZ_EEEEENS5_IJNS4_10UnderscoreES12_S12_EEEEENS4_23SM90_TMA_LOAD_MULTICASTENS4_14ComposedLayoutINS4_7SwizzleILi1ELi4ELi3EEENS4_18smem_ptr_flag_bitsILi8EEENSX_INS5_IJNSA_ILi8EEESH_EEENS5_IJSH_SC_EEEEEEEvNS4_8identityES15_S1F_vS1G_EENS_8epilogue10collective18CollectiveEpilogueINS1I_23Sm100TmaWarpSpecializedILi4ELi2ELi32ELb0ELb0EEEJSI_NS5_IJNSX_ISF_SC_EES1N_EEESJ_SK_SJ_SK_NS1I_6fusion15FusionCallbacksIS1M_NS1P_17LinearCombinationISJ_fSJ_fLNS_15FloatRoundStyleE2EEESI_S1O_JEEENS4_5SM1004TMEM4LOAD26SM100_TMEM_LOAD_16dp32b32xENS4_13SM90_TMA_LOADENS16_INS17_ILi2ELi4ELi3EEES1A_NSX_INS5_IJS1B_SF_EEENS5_IJSF_SC_EEEEEEENS4_39AutoVectorizingCopyWithAssumedAlignmentILi128EEENS4_14SM90_TMA_STOREES24_S26_S26_EEEvvEEEEvNT_6ParamsE --------------------------
	.section	.nv.shared._ZN7cutlass13device_kernelINS_4gemm6kernel13GemmUniversalIN4cute5tupleIJiiiiEEENS1_10collective13CollectiveMmaINS1_35MainloopSm100TmaUmmaWarpSpecializedILi3ELi2ELi4ENS5_IJNS4_1CILi2EEESB_NSA_ILi1EEEEEEEENS5_IJNSA_ILi64EEENSA_ILi256EEENSA_ILi32EEEEEENS_12float_e5m2_tENS5_IJlSC_lEEESJ_SK_NS4_8TiledMMAINS4_8MMA_AtomIJNS4_10MMA_TraitsINS4_19SM100_MMA_F8F6F4_SSEJSJ_SJ_fSF_SG_NS4_17integral_constantINS4_4UMMA5MajorELSR_0EEESS_NSP_INSQ_7ScaleInELST_0EEESU_EEEEEENS4_6LayoutINS5_IJSC_SC_SC_EEENS5_IJNSA_ILi0EEESZ_SZ_EEEEENS5_IJNS4_10UnderscoreES12_S12_EEEEENS4_23SM90_TMA_LOAD_MULTICASTENS4_14ComposedLayoutINS4_7SwizzleILi1ELi4ELi3EEENS4_18smem_ptr_flag_bitsILi8EEENSX_INS5_IJNSA_ILi8EEESH_EEENS5_IJSH_SC_EEEEEEEvNS4_8identityES15_S1F_vS1G_EENS_8epilogue10collective18CollectiveEpilogueINS1I_23Sm100TmaWarpSpecializedILi4ELi2ELi32ELb0ELb0EEEJSI_NS5_IJNSX_ISF_SC_EES1N_EEESJ_SK_SJ_SK_NS1I_6fusion15FusionCallbacksIS1M_NS1P_17LinearCombinationISJ_fSJ_fLNS_15FloatRoundStyleE2EEESI_S1O_JEEENS4_5SM1004TMEM4LOAD26SM100_TMEM_LOAD_16dp32b32xENS4_13SM90_TMA_LOADENS16_INS17_ILi2ELi4ELi3EEES1A_NSX_INS5_IJS1B_SF_EEENS5_IJSF_SC_EEEEEEENS4_39AutoVectorizingCopyWithAssumedAlignmentILi128EEENS4_14SM90_TMA_STOREES24_S26_S26_EEEvvEEEEvNT_6ParamsE,"aw",@nobits
	.sectionflags	@""
	.align	16
	.zero		1024


//--------------------- .nv.shared.reserved.0     --------------------------
	.section	.nv.shared.reserved.0,"aw",@nobits
	.weak		__nv_reservedSMEM_offset_0_alias
	.size		__nv_reservedSMEM_offset_0_alias, 0, 64
	.other		__nv_reservedSMEM_offset_0_alias,@"STO_CUDA_RESERVED_SHARED STV_DEFAULT"
__nv_reservedSMEM_offset_0_alias:
	.zero		0
.nv.shared.reserved.0:
	.zero		64
	.weak		__nv_reservedSMEM_tcgen05_partition
	.type		__nv_reservedSMEM_tcgen05_partition,@object
	.size		__nv_reservedSMEM_tcgen05_partition,(.L_0 - __nv_reservedSMEM_tcgen05_partition)
__nv_reservedSMEM_tcgen05_partition:
	.zero		32
.L_0:


//--------------------- .nv.global                --------------------------
	.section	.nv.global,"aw",@nobits
.nv.global:
	.type		_ZN39_INTERNAL_d300579f_4_k_cu_5599e62e_89634cute1_E,@object
	.size		_ZN39_INTERNAL_d300579f_4_k_cu_5599e62e_89634cute1_E,(_ZN39_INTERNAL_d300579f_4_k_cu_5599e62e_89634cuda3std3__45__cpo6cbeginE - _ZN39_INTERNAL_d300579f_4_k_cu_5599e62e_89634cute1_E)
_ZN39_INTERNAL_d300579f_4_k_cu_5599e62e_89634cute1_E:
	.zero		1
	.type		_ZN39_INTERNAL_d300579f_4_k_cu_5599e62e_89634cuda3std3__45__cpo6cbeginE,@object
	.size		_ZN39_INTERNAL_d300579f_4_k_cu_5599e62e_89634cuda3std3__45__cpo6cbeginE,(_ZN39_INTERNAL_d300579f_4_k_cu_5599e62e_89634cuda3std3__48in_placeE - _ZN39_INTERNAL_d300579f_4_k_cu_5599e62e_89634cuda3std3__45__cpo6cbeginE)
_ZN39_INTERNAL_d300579f_4_k_cu_5599e62e_89634cuda3std3__45__cpo6cbeginE:
	.zero		1
	.type		_ZN39_INTERNAL_d300579f_4_k_cu_5599e62e_89634cuda3std3__48in_placeE,@object
	.size		_ZN39_INTERNAL_d300579f_4_k_cu_5599e62e_89634cuda3std3__48in_placeE,(_ZN39_INTERNAL_d300579f_4_k_cu_5599e62e_89634cuda3std6ranges3__45__cpo9iter_moveE - _ZN39_INTERNAL_d300579f_4_k_cu_5599e62e_89634cuda3std3__48in_placeE)
_ZN39_INTERNAL_d300579f_4_k_cu_5599e62e_89634cuda3std3__48in_placeE:
	.zero		1
	.type		_ZN39_INTERNAL_d300579f_4_k_cu_5599e62e_89634cuda3std6ranges3__45__cpo9iter_moveE,@object
	.size		_ZN39_INTERNAL_d300579f_4_k_cu_5599e62e_89634cuda3std6ranges3__45__cpo9iter_moveE,(_ZN39_INTERNAL_d300579f_4_k_cu_5599e62e_89634cuda3std3__45__cpo5beginE - _ZN39_INTERNAL_d300579f_4_k_cu_5599e62e_89634cuda3std6ranges3__45__cpo9iter_moveE)
_ZN39_INTERNAL_d300579f_4_k_cu_5599e62e_89634cuda3std6ranges3__45__cpo9iter_moveE:
	.zero		1
	.type		_ZN39_INTERNAL_d300579f_4_k_cu_5599e62e_89634cuda3std3__45__cpo5beginE,@object
	.size		_ZN39_INTERNAL_d300579f_4_k_cu_5599e62e_89634cuda3std3__45__cpo5beginE,(_ZN39_INTERNAL_d300579f_4_k_cu_5599e62e_89634cuda3std3__441_GLOBAL__N__d300579f_4_k_cu_5599e62e_89636ignoreE - _ZN39_INTERNAL_d300579f_4_k_cu_5599e62e_89634cuda3std3__45__cpo5beginE)
_ZN39_INTERNAL_d300579f_4_k_cu_5599e62e_89634cuda3std3__45__cpo5beginE:
	.zero		1
	.type		_ZN39_INTERNAL_d300579f_4_k_cu_5599e62e_89634cuda3std3__441_GLOBAL__N__d300579f_4_k_cu_5599e62e_89636ignoreE,@object
	.size		_ZN39_INTERNAL_d300579f_4_k_cu_5599e62e_89634cuda3std3__441_GLOBAL__N__d300579f_4_k_cu_5599e62e_89636ignoreE,(_ZN39_INTERNAL_d300579f_4_k_cu_5599e62e_89634cute7productE - _ZN39_INTERNAL_d300579f_4_k_cu_5599e62e_89634cuda3std3__441_GLOBAL__N__d300579f_4_k_cu_5599e62e_89636ignoreE)
_ZN39_INTERNAL_d300579f_4_k_cu_5599e62e_89634cuda3std3__441_GLOBAL__N__d300579f_4_k_cu_5599e62e_89636ignoreE:
	.zero		1
	.type		_ZN39_INTERNAL_d300579f_4_k_cu_5599e62e_89634cute7productE,@object
	.size		_ZN39_INTERNAL_d300579f_4_k_cu_5599e62e_89634cute7productE,(_ZN39_INTERNAL_d300579f_4_k_cu_5599e62e_89634cuda3std3__45__cpo3endE - _ZN39_INTERNAL_d300579f_4_k_cu_5599e62e_89634cute7productE)
_ZN39_INTERNAL_d300579f_4_k_cu_5599e62e_89634cute7productE:
	.zero		1
	.type		_ZN39_INTERNAL_d300579f_4_k_cu_5599e62e_89634cuda3std3__45__cpo3endE,@object
	.size		_ZN39_INTERNAL_d300579f_4_k_cu_5599e62e_89634cuda3std3__45__cpo3endE,(_ZN39_INTERNAL_d300579f_4_k_cu_5599e62e_89634cuda3std3__419piecewise_constructE - _ZN39_INTERNAL_d300579f_4_k_cu_5599e62e_89634cuda3std3__45__cpo3endE)
_ZN39_INTERNAL_d300579f_4_k_cu_5599e62e_89634cuda3std3__45__cpo3endE:
	.zero		1
	.type		_ZN39_INTERNAL_d300579f_4_k_cu_5599e62e_89634cuda3std3__419piecewise_constructE,@object
	.size		_ZN39_INTERNAL_d300579f_4_k_cu_5599e62e_89634cuda3std3__419piecewise_constructE,(_ZN39_INTERNAL_d300579f_4_k_cu_5599e62e_89634cuda3std3__45__cpo4cendE - _ZN39_INTERNAL_d300579f_4_k_cu_5599e62e_89634cuda3std3__419piecewise_constructE)
_ZN39_INTERNAL_d300579f_4_k_cu_5599e62e_89634cuda3std3__419piecewise_constructE:
	.zero		1
	.type		_ZN39_INTERNAL_d300579f_4_k_cu_5599e62e_89634cuda3std3__45__cpo4cendE,@object
	.size		_ZN39_INTERNAL_d300579f_4_k_cu_5599e62e_89634cuda3std3__45__cpo4cendE,(_ZN39_INTERNAL_d300579f_4_k_cu_5599e62e_89634cuda3std6ranges3__45__cpo4swapE - _ZN39_INTERNAL_d300579f_4_k_cu_5599e62e_89634cuda3std3__45__cpo4cendE)
_ZN39_INTERNAL_d300579f_4_k_cu_5599e62e_89634cuda3std3__45__cpo4cendE:
	.zero		1
	.type		_ZN39_INTERNAL_d300579f_4_k_cu_5599e62e_89634cuda3std6ranges3__45__cpo4swapE,@object
	.size		_ZN39_INTERNAL_d300579f_4_k_cu_5599e62e_89634cuda3std6ranges3__45__cpo4swapE,(.L_11 - _ZN39_INTERNAL_d300579f_4_k_cu_5599e62e_89634cuda3std6ranges3__45__cpo4swapE)
_ZN39_INTERNAL_d300579f_4_k_cu_5599e62e_89634cuda3std6ranges3__45__cpo4swapE:
	.zero		1
.L_11:


//--------------------- .nv.constant0._ZN7cutlass13device_kernelINS_4gemm6kernel13GemmUniversalIN4cute5tupleIJiiiiEEENS1_10collective13CollectiveMmaINS1_35MainloopSm100TmaUmmaWarpSpecializedILi3ELi2ELi4ENS5_IJNS4_1CILi2EEESB_NSA_ILi1EEEEEEEENS5_IJNSA_ILi64EEENSA_ILi256EEENSA_ILi32EEEEEENS_12float_e5m2_tENS5_IJlSC_lEEESJ_SK_NS4_8TiledMMAINS4_8MMA_AtomIJNS4_10MMA_TraitsINS4_19SM100_MMA_F8F6F4_SSEJSJ_SJ_fSF_SG_NS4_17integral_constantINS4_4UMMA5MajorELSR_0EEESS_NSP_INSQ_7ScaleInELST_0EEESU_EEEEEENS4_6LayoutINS5_IJSC_SC_SC_EEENS5_IJNSA_ILi0EEESZ_SZ_EEEEENS5_IJNS4_10UnderscoreES12_S12_EEEEENS4_23SM90_TMA_LOAD_MULTICASTENS4_14ComposedLayoutINS4_7SwizzleILi1ELi4ELi3EEENS4_18smem_ptr_flag_bitsILi8EEENSX_INS5_IJNSA_ILi8EEESH_EEENS5_IJSH_SC_EEEEEEEvNS4_8identityES15_S1F_vS1G_EENS_8epilogue10collective18CollectiveEpilogueINS1I_23Sm100TmaWarpSpecializedILi4ELi2ELi32ELb0ELb0EEEJSI_NS5_IJNSX_ISF_SC_EES1N_EEESJ_SK_SJ_SK_NS1I_6fusion15FusionCallbacksIS1M_NS1P_17LinearCombinationISJ_fSJ_fLNS_15FloatRoundStyleE2EEESI_S1O_JEEENS4_5SM1004TMEM4LOAD26SM100_TMEM_LOAD_16dp32b32xENS4_13SM90_TMA_LOADENS16_INS17_ILi2ELi4ELi3EEES1A_NSX_INS5_IJS1B_SF_EEENS5_IJSF_SC_EEEEEEENS4_39AutoVectorizingCopyWithAssumedAlignmentILi128EEENS4_14SM90_TMA_STOREES24_S26_S26_EEEvvEEEEvNT_6ParamsE --------------------------
	.section	.nv.constant0._ZN7cutlass13device_kernelINS_4gemm6kernel13GemmUniversalIN4cute5tupleIJiiiiEEENS1_10collective13CollectiveMmaINS1_35MainloopSm100TmaUmmaWarpSpecializedILi3ELi2ELi4ENS5_IJNS4_1CILi2EEESB_NSA_ILi1EEEEEEEENS5_IJNSA_ILi64EEENSA_ILi256EEENSA_ILi32EEEEEENS_12float_e5m2_tENS5_IJlSC_lEEESJ_SK_NS4_8TiledMMAINS4_8MMA_AtomIJNS4_10MMA_TraitsINS4_19SM100_MMA_F8F6F4_SSEJSJ_SJ_fSF_SG_NS4_17integral_constantINS4_4UMMA5MajorELSR_0EEESS_NSP_INSQ_7ScaleInELST_0EEESU_EEEEEENS4_6LayoutINS5_IJSC_SC_SC_EEENS5_IJNSA_ILi0EEESZ_SZ_EEEEENS5_IJNS4_10UnderscoreES12_S12_EEEEENS4_23SM90_TMA_LOAD_MULTICASTENS4_14ComposedLayoutINS4_7SwizzleILi1ELi4ELi3EEENS4_18smem_ptr_flag_bitsILi8EEENSX_INS5_IJNSA_ILi8EEESH_EEENS5_IJSH_SC_EEEEEEEvNS4_8identityES15_S1F_vS1G_EENS_8epilogue10collective18CollectiveEpilogueINS1I_23Sm100TmaWarpSpecializedILi4ELi2ELi32ELb0ELb0EEEJSI_NS5_IJNSX_ISF_SC_EES1N_EEESJ_SK_SJ_SK_NS1I_6fusion15FusionCallbacksIS1M_NS1P_17LinearCombinationISJ_fSJ_fLNS_15FloatRoundStyleE2EEESI_S1O_JEEENS4_5SM1004TMEM4LOAD26SM100_TMEM_LOAD_16dp32b32xENS4_13SM90_TMA_LOADENS16_INS17_ILi2ELi4ELi3EEES1A_NSX_INS5_IJS1B_SF_EEENS5_IJSF_SC_EEEEEEENS4_39AutoVectorizingCopyWithAssumedAlignmentILi128EEENS4_14SM90_TMA_STOREES24_S26_S26_EEEvvEEEEvNT_6ParamsE,"a",@progbits
	.sectionflags	@""
	.align	4
.nv.constant0._ZN7cutlass13device_kernelINS_4gemm6kernel13GemmUniversalIN4cute5tupleIJiiiiEEENS1_10collective13CollectiveMmaINS1_35MainloopSm100TmaUmmaWarpSpecializedILi3ELi2ELi4ENS5_IJNS4_1CILi2EEESB_NSA_ILi1EEEEEEEENS5_IJNSA_ILi64EEENSA_ILi256EEENSA_ILi32EEEEEENS_12float_e5m2_tENS5_IJlSC_lEEESJ_SK_NS4_8TiledMMAINS4_8MMA_AtomIJNS4_10MMA_TraitsINS4_19SM100_MMA_F8F6F4_SSEJSJ_SJ_fSF_SG_NS4_17integral_constantINS4_4UMMA5MajorELSR_0EEESS_NSP_INSQ_7ScaleInELST_0EEESU_EEEEEENS4_6LayoutINS5_IJSC_SC_SC_EEENS5_IJNSA_ILi0EEESZ_SZ_EEEEENS5_IJNS4_10UnderscoreES12_S12_EEEEENS4_23SM90_TMA_LOAD_MULTICASTENS4_14ComposedLayoutINS4_7SwizzleILi1ELi4ELi3EEENS4_18smem_ptr_flag_bitsILi8EEENSX_INS5_IJNSA_ILi8EEESH_EEENS5_IJSH_SC_EEEEEEEvNS4_8identityES15_S1F_vS1G_EENS_8epilogue10collective18CollectiveEpilogueINS1I_23Sm100TmaWarpSpecializedILi4ELi2ELi32ELb0ELb0EEEJSI_NS5_IJNSX_ISF_SC_EES1N_EEESJ_SK_SJ_SK_NS1I_6fusion15FusionCallbacksIS1M_NS1P_17LinearCombinationISJ_fSJ_fLNS_15FloatRoundStyleE2EEESI_S1O_JEEENS4_5SM1004TMEM4LOAD26SM100_TMEM_LOAD_16dp32b32xENS4_13SM90_TMA_LOADENS16_INS17_ILi2ELi4ELi3EEES1A_NSX_INS5_IJS1B_SF_EEENS5_IJSF_SC_EEEEEEENS4_39AutoVectorizingCopyWithAssumedAlignmentILi128EEENS4_14SM90_TMA_STOREES24_S26_S26_EEEvvEEEEvNT_6ParamsE:
	.zero		2944


//--------------------- SYMBOLS --------------------------

	.type		.nv.reservedSmem.offset0,@object
	.size		.nv.reservedSmem.offset0,0x4
	.type		.nv.reservedSmem.cap,@object
	.size		.nv.reservedSmem.cap,0x4
	.type		__assertfail,@function
